	.target	sm_90a

	.elftype	@"ET_EXEC"


//--------------------- .note.nv.tkinfo           --------------------------
	.section	.note.nv.tkinfo,"",@"SHT_NOTE"
	.sectionflags	@"SHF_NOTE_NV_TKINFO"
	.tkinfo
        /*0018*/ 	.word	0x00000002
        /*0030*/ 	.string	""
        /*0030*/ 	.string	"ptxas"
        /*0030*/ 	.string	"Cuda compilation tools, release 13.0, V13.0.88"
        /*0030*/ 	.string	"Build cuda_13.0.r13.0/compiler.36424714_0"
        /*0030*/ 	.string	"-arch sm_90a -m 64 "



//--------------------- .note.nv.cuinfo           --------------------------
	.section	.note.nv.cuinfo,"",@"SHT_NOTE"
	.sectionflags	@"SHF_NOTE_NV_CUINFO"
        /*0018*/ 	.short	0x0002
        /*001a*/ 	.short	0x005a
        /*001c*/ 	.short	0x0082
	.zero		2


//--------------------- .nv.info                  --------------------------
	.section	.nv.info,"",@"SHT_CUDA_INFO"
	.align	4


	//----- nvinfo : EIATTR_REGCOUNT
	.align		4
        /*0000*/ 	.byte	0x04, 0x2f
        /*0002*/ 	.short	(.L_12 - .L_11)
	.align		4
.L_11:
        /*0004*/ 	.word	index@(_ZN7cutlass13device_kernelIN5flash19enable_sm80_to_sm89INS1_16FlashAttnFwdSm80INS1_25CollectiveMainloopFwdSm80ILi8ELi1ELb1EN4cute5tupleIJNS5_1CILi128EEENS7_ILi112EEES8_EEELi128ENS_10bfloat16_tEfNS_4arch4Sm80ELb1ELb0ELb0ELb1ELb1ELb1ELb1ELb1EEENS1_21CollectiveEpilogueFwdINS6_IJS8_S8_S9_EEENS6_IJNS7_ILi1EEESH_SH_EEESB_SD_Li256ELb1ELb1ELb1ELb0EEENS1_36VarlenDynamicPersistentTileSchedulerILi128ELi112ELi256ELi256ELb1ELb1ELb0ELb1ELb1ELb1EEEEEEEEEvNT_6ParamsE)
        /*0008*/ 	.word	0x00000004


	//----- nvinfo : EIATTR_FRAME_SIZE
	.align		4
.L_12:
        /*000c*/ 	.byte	0x04, 0x11
        /*000e*/ 	.short	(.L_14 - .L_13)
	.align		4
.L_13:
        /*0010*/ 	.word	index@(_ZN7cutlass13device_kernelIN5flash19enable_sm80_to_sm89INS1_16FlashAttnFwdSm80INS1_25CollectiveMainloopFwdSm80ILi8ELi1ELb1EN4cute5tupleIJNS5_1CILi128EEENS7_ILi112EEES8_EEELi128ENS_10bfloat16_tEfNS_4arch4Sm80ELb1ELb0ELb0ELb1ELb1ELb1ELb1ELb1EEENS1_21CollectiveEpilogueFwdINS6_IJS8_S8_S9_EEENS6_IJNS7_ILi1EEESH_SH_EEESB_SD_Li256ELb1ELb1ELb1ELb0EEENS1_36VarlenDynamicPersistentTileSchedulerILi128ELi112ELi256ELi256ELb1ELb1ELb0ELb1ELb1ELb1EEEEEEEEEvNT_6ParamsE)
        /*0014*/ 	.word	0x00000000


	//----- nvinfo : EIATTR_REGCOUNT
	.align		4
.L_14:
        /*0018*/ 	.byte	0x04, 0x2f
        /*001a*/ 	.short	(.L_16 - .L_15)
	.align		4
.L_15:
        /*001c*/ 	.word	index@(_ZN7cutlass13device_kernelIN5flash19enable_sm80_to_sm89INS1_16FlashAttnFwdSm80INS1_25CollectiveMainloopFwdSm80ILi8ELi1ELb1EN4cute5tupleIJNS5_1CILi128EEENS7_ILi112EEES8_EEELi128ENS_10bfloat16_tEfNS_4arch4Sm80ELb1ELb0ELb0ELb1ELb1ELb0ELb1ELb1EEENS1_21CollectiveEpilogueFwdINS6_IJS8_S8_S9_EEENS6_IJNS7_ILi1EEESH_SH_EEESB_SD_Li256ELb1ELb1ELb1ELb0EEENS1_36VarlenDynamicPersistentTileSchedulerILi128ELi112ELi256ELi256ELb1ELb1ELb0ELb1ELb1ELb1EEEEEEEEEvNT_6ParamsE)
        /*0020*/ 	.word	0x00000004


	//----- nvinfo : EIATTR_FRAME_SIZE
	.align		4
.L_16:
        /*0024*/ 	.byte	0x04, 0x11
        /*0026*/ 	.short	(.L_18 - .L_17)
	.align		4
.L_17:
        /*0028*/ 	.word	index@(_ZN7cutlass13device_kernelIN5flash19enable_sm80_to_sm89INS1_16FlashAttnFwdSm80INS1_25CollectiveMainloopFwdSm80ILi8ELi1ELb1EN4cute5tupleIJNS5_1CILi128EEENS7_ILi112EEES8_EEELi128ENS_10bfloat16_tEfNS_4arch4Sm80ELb1ELb0ELb0ELb1ELb1ELb0ELb1ELb1EEENS1_21CollectiveEpilogueFwdINS6_IJS8_S8_S9_EEENS6_IJNS7_ILi1EEESH_SH_EEESB_SD_Li256ELb1ELb1ELb1ELb0EEENS1_36VarlenDynamicPersistentTileSchedulerILi128ELi112ELi256ELi256ELb1ELb1ELb0ELb1ELb1ELb1EEEEEEEEEvNT_6ParamsE)
        /*002c*/ 	.word	0x00000000


	//----- nvinfo : EIATTR_REGCOUNT
	.align		4
.L_18:
        /*0030*/ 	.byte	0x04, 0x2f
        /*0032*/ 	.short	(.L_20 - .L_19)
	.align		4
.L_19:
        /*0034*/ 	.word	index@(_ZN7cutlass13device_kernelIN5flash19enable_sm80_to_sm89INS1_16FlashAttnFwdSm80INS1_25CollectiveMainloopFwdSm80ILi4ELi1ELb0EN4cute5tupleIJNS5_1CILi128EEENS7_ILi64EEES8_EEELi128ENS_10bfloat16_tEfNS_4arch4Sm80ELb1ELb0ELb0ELb0ELb1ELb0ELb1ELb1EEENS1_21CollectiveEpilogueFwdINS6_IJS8_S8_S9_EEENS6_IJNS7_ILi1EEESH_SH_EEESB_SD_Li128ELb0ELb1ELb1ELb0EEENS1_30DynamicPersistentTileSchedulerILi128ELi128ELb1ELb1ELb0EEEEEEEEEvNT_6ParamsE)
        /*0038*/ 	.word	0x00000004


	//----- nvinfo : EIATTR_FRAME_SIZE
	.align		4
.L_20:
        /*003c*/ 	.byte	0x04, 0x11
        /*003e*/ 	.short	(.L_22 - .L_21)
	.align		4
.L_21:
        /*0040*/ 	.word	index@(_ZN7cutlass13device_kernelIN5flash19enable_sm80_to_sm89INS1_16FlashAttnFwdSm80INS1_25CollectiveMainloopFwdSm80ILi4ELi1ELb0EN4cute5tupleIJNS5_1CILi128EEENS7_ILi64EEES8_EEELi128ENS_10bfloat16_tEfNS_4arch4Sm80ELb1ELb0ELb0ELb0ELb1ELb0ELb1ELb1EEENS1_21CollectiveEpilogueFwdINS6_IJS8_S8_S9_EEENS6_IJNS7_ILi1EEESH_SH_EEESB_SD_Li128ELb0ELb1ELb1ELb0EEENS1_30DynamicPersistentTileSchedulerILi128ELi128ELb1ELb1ELb0EEEEEEEEEvNT_6ParamsE)
        /*0044*/ 	.word	0x00000000


	//----- nvinfo : EIATTR_REGCOUNT
	.align		4
.L_22:
        /*0048*/ 	.byte	0x04, 0x2f
        /*004a*/ 	.short	(.L_24 - .L_23)
	.align		4
.L_23:
        /*004c*/ 	.word	index@(_ZN7cutlass13device_kernelIN5flash19enable_sm80_to_sm89INS1_16FlashAttnFwdSm80INS1_25CollectiveMainloopFwdSm80ILi8ELi1ELb1EN4cute5tupleIJNS5_1CILi128EEENS7_ILi96EEES8_EEELi128ENS_10bfloat16_tEfNS_4arch4Sm80ELb0ELb1ELb0ELb1ELb1ELb1ELb1ELb1EEENS1_21CollectiveEpilogueFwdINS6_IJS8_S8_S9_EEENS6_IJNS7_ILi1EEESH_SH_EEESB_SD_Li256ELb1ELb1ELb1ELb0EEENS1_36VarlenDynamicPersistentTileSchedulerILi128ELi96ELi256ELi256ELb1ELb1ELb0ELb1ELb0ELb1EEEEEEEEEvNT_6ParamsE)
        /*0050*/ 	.word	0x00000004


	//----- nvinfo : EIATTR_FRAME_SIZE
	.align		4
.L_24:
        /*0054*/ 	.byte	0x04, 0x11
        /*0056*/ 	.short	(.L_26 - .L_25)
	.align		4
.L_25:
        /*0058*/ 	.word	index@(_ZN7cutlass13device_kernelIN5flash19enable_sm80_to_sm89INS1_16FlashAttnFwdSm80INS1_25CollectiveMainloopFwdSm80ILi8ELi1ELb1EN4cute5tupleIJNS5_1CILi128EEENS7_ILi96EEES8_EEELi128ENS_10bfloat16_tEfNS_4arch4Sm80ELb0ELb1ELb0ELb1ELb1ELb1ELb1ELb1EEENS1_21CollectiveEpilogueFwdINS6_IJS8_S8_S9_EEENS6_IJNS7_ILi1EEESH_SH_EEESB_SD_Li256ELb1ELb1ELb1ELb0EEENS1_36VarlenDynamicPersistentTileSchedulerILi128ELi96ELi256ELi256ELb1ELb1ELb0ELb1ELb0ELb1EEEEEEEEEvNT_6ParamsE)
        /*005c*/ 	.word	0x00000000


	//----- nvinfo : EIATTR_REGCOUNT
	.align		4
.L_26:
        /*0060*/ 	.byte	0x04, 0x2f
        /*0062*/ 	.short	(.L_28 - .L_27)
	.align		4
.L_27:
        /*0064*/ 	.word	index@(_ZN7cutlass13device_kernelIN5flash19enable_sm80_to_sm89INS1_16FlashAttnFwdSm80INS1_25CollectiveMainloopFwdSm80ILi8ELi1ELb1EN4cute5tupleIJNS5_1CILi128EEENS7_ILi96EEES8_EEELi128ENS_10bfloat16_tEfNS_4arch4Sm80ELb0ELb1ELb0ELb1ELb1ELb0ELb1ELb1EEENS1_21CollectiveEpilogueFwdINS6_IJS8_S8_S9_EEENS6_IJNS7_ILi1EEESH_SH_EEESB_SD_Li256ELb1ELb1ELb1ELb0EEENS1_36VarlenDynamicPersistentTileSchedulerILi128ELi96ELi256ELi256ELb1ELb1ELb0ELb1ELb0ELb1EEEEEEEEEvNT_6ParamsE)
        /*0068*/ 	.word	0x00000004


	//----- nvinfo : EIATTR_FRAME_SIZE
	.align		4
.L_28:
        /*006c*/ 	.byte	0x04, 0x11
        /*006e*/ 	.short	(.L_30 - .L_29)
	.align		4
.L_29:
        /*0070*/ 	.word	index@(_ZN7cutlass13device_kernelIN5flash19enable_sm80_to_sm89INS1_16FlashAttnFwdSm80INS1_25CollectiveMainloopFwdSm80ILi8ELi1ELb1EN4cute5tupleIJNS5_1CILi128EEENS7_ILi96EEES8_EEELi128ENS_10bfloat16_tEfNS_4arch4Sm80ELb0ELb1ELb0ELb1ELb1ELb0ELb1ELb1EEENS1_21CollectiveEpilogueFwdINS6_IJS8_S8_S9_EEENS6_IJNS7_ILi1EEESH_SH_EEESB_SD_Li256ELb1ELb1ELb1ELb0EEENS1_36VarlenDynamicPersistentTileSchedulerILi128ELi96ELi256ELi256ELb1ELb1ELb0ELb1ELb0ELb1EEEEEEEEEvNT_6ParamsE)
        /*0074*/ 	.word	0x00000000


	//----- nvinfo : EIATTR_REGCOUNT
	.align		4
.L_30:
        /*0078*/ 	.byte	0x04, 0x2f
        /*007a*/ 	.short	(.L_32 - .L_31)
	.align		4
.L_31:
        /*007c*/ 	.word	index@(_ZN7cutlass13device_kernelIN5flash19enable_sm80_to_sm89INS1_16FlashAttnFwdSm80INS1_25CollectiveMainloopFwdSm80ILi4ELi1ELb0EN4cute5tupleIJNS5_1CILi128EEENS7_ILi48EEES8_EEELi128ENS_10bfloat16_tEfNS_4arch4Sm80ELb0ELb1ELb0ELb0ELb1ELb0ELb1ELb1EEENS1_21CollectiveEpilogueFwdINS6_IJS8_S8_S9_EEENS6_IJNS7_ILi1EEESH_SH_EEESB_SD_Li128ELb0ELb1ELb1ELb0EEENS1_19SingleTileSchedulerILb0ELb1ELb1ELi128EEEEEEEEEvNT_6ParamsE)
        /*0080*/ 	.word	0x00000004


	//----- nvinfo : EIATTR_FRAME_SIZE
	.align		4
.L_32:
        /*0084*/ 	.byte	0x04, 0x11
        /*0086*/ 	.short	(.L_34 - .L_33)
	.align		4
.L_33:
        /*0088*/ 	.word	index@(_ZN7cutlass13device_kernelIN5flash19enable_sm80_to_sm89INS1_16FlashAttnFwdSm80INS1_25CollectiveMainloopFwdSm80ILi4ELi1ELb0EN4cute5tupleIJNS5_1CILi128EEENS7_ILi48EEES8_EEELi128ENS_10bfloat16_tEfNS_4arch4Sm80ELb0ELb1ELb0ELb0ELb1ELb0ELb1ELb1EEENS1_21CollectiveEpilogueFwdINS6_IJS8_S8_S9_EEENS6_IJNS7_ILi1EEESH_SH_EEESB_SD_Li128ELb0ELb1ELb1ELb0EEENS1_19SingleTileSchedulerILb0ELb1ELb1ELi128EEEEEEEEEvNT_6ParamsE)
        /*008c*/ 	.word	0x00000000


	//----- nvinfo : EIATTR_REGCOUNT
	.align		4
.L_34:
        /*0090*/ 	.byte	0x04, 0x2f
        /*0092*/ 	.short	(.L_36 - .L_35)
	.align		4
.L_35:
        /*0094*/ 	.word	index@(_ZN7cutlass13device_kernelIN5flash19enable_sm80_to_sm89INS1_16FlashAttnFwdSm80INS1_25CollectiveMainloopFwdSm80ILi8ELi1ELb1EN4cute5tupleIJNS5_1CILi128EEENS7_ILi112EEES8_EEELi128ENS_10bfloat16_tEfNS_4arch4Sm80ELb0ELb0ELb0ELb1ELb1ELb1ELb1ELb1EEENS1_21CollectiveEpilogueFwdINS6_IJS8_S8_S9_EEENS6_IJNS7_ILi1EEESH_SH_EEESB_SD_Li256ELb1ELb1ELb1ELb0EEENS1_36VarlenDynamicPersistentTileSchedulerILi128ELi112ELi256ELi256ELb1ELb1ELb0ELb0ELb1ELb1EEEEEEEEEvNT_6ParamsE)
        /*0098*/ 	.word	0x00000004


	//----- nvinfo : EIATTR_FRAME_SIZE
	.align		4
.L_36:
        /*009c*/ 	.byte	0x04, 0x11
        /*009e*/ 	.short	(.L_38 - .L_37)
	.align		4
.L_37:
        /*00a0*/ 	.word	index@(_ZN7cutlass13device_kernelIN5flash19enable_sm80_to_sm89INS1_16FlashAttnFwdSm80INS1_25CollectiveMainloopFwdSm80ILi8ELi1ELb1EN4cute5tupleIJNS5_1CILi128EEENS7_ILi112EEES8_EEELi128ENS_10bfloat16_tEfNS_4arch4Sm80ELb0ELb0ELb0ELb1ELb1ELb1ELb1ELb1EEENS1_21CollectiveEpilogueFwdINS6_IJS8_S8_S9_EEENS6_IJNS7_ILi1EEESH_SH_EEESB_SD_Li256ELb1ELb1ELb1ELb0EEENS1_36VarlenDynamicPersistentTileSchedulerILi128ELi112ELi256ELi256ELb1ELb1ELb0ELb0ELb1ELb1EEEEEEEEEvNT_6ParamsE)
        /*00a4*/ 	.word	0x00000000


	//----- nvinfo : EIATTR_REGCOUNT
	.align		4
.L_38:
        /*00a8*/ 	.byte	0x04, 0x2f
        /*00aa*/ 	.short	(.L_40 - .L_39)
	.align		4
.L_39:
        /*00ac*/ 	.word	index@(_ZN7cutlass13device_kernelIN5flash19enable_sm80_to_sm89INS1_16FlashAttnFwdSm80INS1_25CollectiveMainloopFwdSm80ILi8ELi1ELb1EN4cute5tupleIJNS5_1CILi128EEENS7_ILi112EEES8_EEELi128ENS_10bfloat16_tEfNS_4arch4Sm80ELb0ELb0ELb0ELb1ELb1ELb0ELb1ELb1EEENS1_21CollectiveEpilogueFwdINS6_IJS8_S8_S9_EEENS6_IJNS7_ILi1EEESH_SH_EEESB_SD_Li256ELb1ELb1ELb1ELb0EEENS1_36VarlenDynamicPersistentTileSchedulerILi128ELi112ELi256ELi256ELb1ELb1ELb0ELb0ELb1ELb1EEEEEEEEEvNT_6ParamsE)
        /*00b0*/ 	.word	0x00000004


	//----- nvinfo : EIATTR_FRAME_SIZE
	.align		4
.L_40:
        /*00b4*/ 	.byte	0x04, 0x11
        /*00b6*/ 	.short	(.L_42 - .L_41)
	.align		4
.L_41:
        /*00b8*/ 	.word	index@(_ZN7cutlass13device_kernelIN5flash19enable_sm80_to_sm89INS1_16FlashAttnFwdSm80INS1_25CollectiveMainloopFwdSm80ILi8ELi1ELb1EN4cute5tupleIJNS5_1CILi128EEENS7_ILi112EEES8_EEELi128ENS_10bfloat16_tEfNS_4arch4Sm80ELb0ELb0ELb0ELb1ELb1ELb0ELb1ELb1EEENS1_21CollectiveEpilogueFwdINS6_IJS8_S8_S9_EEENS6_IJNS7_ILi1EEESH_SH_EEESB_SD_Li256ELb1ELb1ELb1ELb0EEENS1_36VarlenDynamicPersistentTileSchedulerILi128ELi112ELi256ELi256ELb1ELb1ELb0ELb0ELb1ELb1EEEEEEEEEvNT_6ParamsE)
        /*00bc*/ 	.word	0x00000000


	//----- nvinfo : EIATTR_REGCOUNT
	.align		4
.L_42:
        /*00c0*/ 	.byte	0x04, 0x2f
        /*00c2*/ 	.short	(.L_44 - .L_43)
	.align		4
.L_43:
        /*00c4*/ 	.word	index@(_ZN7cutlass13device_kernelIN5flash19enable_sm80_to_sm89INS1_16FlashAttnFwdSm80INS1_25CollectiveMainloopFwdSm80ILi4ELi1ELb0EN4cute5tupleIJNS5_1CILi128EEENS7_ILi64EEES8_EEELi128ENS_10bfloat16_tEfNS_4arch4Sm80ELb0ELb0ELb0ELb0ELb1ELb0ELb1ELb1EEENS1_21CollectiveEpilogueFwdINS6_IJS8_S8_S9_EEENS6_IJNS7_ILi1EEESH_SH_EEESB_SD_Li128ELb0ELb1ELb1ELb0EEENS1_19SingleTileSchedulerILb0ELb1ELb1ELi128EEEEEEEEEvNT_6ParamsE)
        /*00c8*/ 	.word	0x00000004


	//----- nvinfo : EIATTR_FRAME_SIZE
	.align		4
.L_44:
        /*00cc*/ 	.byte	0x04, 0x11
        /*00ce*/ 	.short	(.L_46 - .L_45)
	.align		4
.L_45:
        /*00d0*/ 	.word	index@(_ZN7cutlass13device_kernelIN5flash19enable_sm80_to_sm89INS1_16FlashAttnFwdSm80INS1_25CollectiveMainloopFwdSm80ILi4ELi1ELb0EN4cute5tupleIJNS5_1CILi128EEENS7_ILi64EEES8_EEELi128ENS_10bfloat16_tEfNS_4arch4Sm80ELb0ELb0ELb0ELb0ELb1ELb0ELb1ELb1EEENS1_21CollectiveEpilogueFwdINS6_IJS8_S8_S9_EEENS6_IJNS7_ILi1EEESH_SH_EEESB_SD_Li128ELb0ELb1ELb1ELb0EEENS1_19SingleTileSchedulerILb0ELb1ELb1ELi128EEEEEEEEEvNT_6ParamsE)
        /*00d4*/ 	.word	0x00000000


	//----- nvinfo : EIATTR_REGCOUNT
	.align		4
.L_46:
        /*00d8*/ 	.byte	0x04, 0x2f
        /*00da*/ 	.short	(.L_48 - .L_47)
	.align		4
.L_47:
        /*00dc*/ 	.word	index@(_ZN7cutlass13device_kernelIN5flash19enable_sm80_to_sm89INS1_16FlashAttnFwdSm80INS1_25CollectiveMainloopFwdSm80ILi8ELi1ELb1EN4cute5tupleIJNS5_1CILi128EEES8_S8_EEELi128ENS_10bfloat16_tEfNS_4arch4Sm80ELb1ELb0ELb0ELb0ELb1ELb0ELb1ELb1EEENS1_21CollectiveEpilogueFwdIS9_NS6_IJNS7_ILi1EEESF_SF_EEESA_SC_Li256ELb0ELb1ELb1ELb0EEENS1_30DynamicPersistentTileSchedulerILi256ELi256ELb1ELb1ELb0EEEEEEEEEvNT_6ParamsE)
        /*00e0*/ 	.word	0x00000004


	//----- nvinfo : EIATTR_FRAME_SIZE
	.align		4
.L_48:
        /*00e4*/ 	.byte	0x04, 0x11
        /*00e6*/ 	.short	(.L_50 - .L_49)
	.align		4
.L_49:
        /*00e8*/ 	.word	index@(_ZN7cutlass13device_kernelIN5flash19enable_sm80_to_sm89INS1_16FlashAttnFwdSm80INS1_25CollectiveMainloopFwdSm80ILi8ELi1ELb1EN4cute5tupleIJNS5_1CILi128EEES8_S8_EEELi128ENS_10bfloat16_tEfNS_4arch4Sm80ELb1ELb0ELb0ELb0ELb1ELb0ELb1ELb1EEENS1_21CollectiveEpilogueFwdIS9_NS6_IJNS7_ILi1EEESF_SF_EEESA_SC_Li256ELb0ELb1ELb1ELb0EEENS1_30DynamicPersistentTileSchedulerILi256ELi256ELb1ELb1ELb0EEEEEEEEEvNT_6ParamsE)
        /*00ec*/ 	.word	0x00000000


	//----- nvinfo : EIATTR_REGCOUNT
	.align		4
.L_50:
        /*00f0*/ 	.byte	0x04, 0x2f
        /*00f2*/ 	.short	(.L_52 - .L_51)
	.align		4
.L_51:
        /*00f4*/ 	.word	index@(_ZN7cutlass13device_kernelIN5flash19enable_sm80_to_sm89INS1_16FlashAttnFwdSm80INS1_25CollectiveMainloopFwdSm80ILi8ELi1ELb1EN4cute5tupleIJNS5_1CILi128EEENS7_ILi96EEES8_EEELi128ENS_10bfloat16_tEfNS_4arch4Sm80ELb0ELb1ELb0ELb0ELb1ELb0ELb1ELb1EEENS1_21CollectiveEpilogueFwdINS6_IJS8_S8_S9_EEENS6_IJNS7_ILi1EEESH_SH_EEESB_SD_Li256ELb0ELb1ELb1ELb0EEENS1_19SingleTileSchedulerILb0ELb1ELb1ELi128EEEEEEEEEvNT_6ParamsE)
        /*00f8*/ 	.word	0x00000004


	//----- nvinfo : EIATTR_FRAME_SIZE
	.align		4
.L_52:
        /*00fc*/ 	.byte	0x04, 0x11
        /*00fe*/ 	.short	(.L_54 - .L_53)
	.align		4
.L_53:
        /*0100*/ 	.word	index@(_ZN7cutlass13device_kernelIN5flash19enable_sm80_to_sm89INS1_16FlashAttnFwdSm80INS1_25CollectiveMainloopFwdSm80ILi8ELi1ELb1EN4cute5tupleIJNS5_1CILi128EEENS7_ILi96EEES8_EEELi128ENS_10bfloat16_tEfNS_4arch4Sm80ELb0ELb1ELb0ELb0ELb1ELb0ELb1ELb1EEENS1_21CollectiveEpilogueFwdINS6_IJS8_S8_S9_EEENS6_IJNS7_ILi1EEESH_SH_EEESB_SD_Li256ELb0ELb1ELb1ELb0EEENS1_19SingleTileSchedulerILb0ELb1ELb1ELi128EEEEEEEEEvNT_6ParamsE)
        /*0104*/ 	.word	0x00000000


	//----- nvinfo : EIATTR_REGCOUNT
	.align		4
.L_54:
        /*0108*/ 	.byte	0x04, 0x2f
        /*010a*/ 	.short	(.L_56 - .L_55)
	.align		4
.L_55:
        /*010c*/ 	.word	index@(_ZN7cutlass13device_kernelIN5flash19enable_sm80_to_sm89INS1_16FlashAttnFwdSm80INS1_25CollectiveMainloopFwdSm80ILi8ELi1ELb1EN4cute5tupleIJNS5_1CILi128EEES8_S8_EEELi128ENS_10bfloat16_tEfNS_4arch4Sm80ELb0ELb0ELb0ELb0ELb1ELb0ELb1ELb1EEENS1_21CollectiveEpilogueFwdIS9_NS6_IJNS7_ILi1EEESF_SF_EEESA_SC_Li256ELb0ELb1ELb1ELb0EEENS1_19SingleTileSchedulerILb0ELb1ELb1ELi128EEEEEEEEEvNT_6ParamsE)
        /*0110*/ 	.word	0x00000004


	//----- nvinfo : EIATTR_FRAME_SIZE
	.align		4
.L_56:
        /*0114*/ 	.byte	0x04, 0x11
        /*0116*/ 	.short	(.L_58 - .L_57)
	.align		4
.L_57:
        /*0118*/ 	.word	index@(_ZN7cutlass13device_kernelIN5flash19enable_sm80_to_sm89INS1_16FlashAttnFwdSm80INS1_25CollectiveMainloopFwdSm80ILi8ELi1ELb1EN4cute5tupleIJNS5_1CILi128EEES8_S8_EEELi128ENS_10bfloat16_tEfNS_4arch4Sm80ELb0ELb0ELb0ELb0ELb1ELb0ELb1ELb1EEENS1_21CollectiveEpilogueFwdIS9_NS6_IJNS7_ILi1EEESF_SF_EEESA_SC_Li256ELb0ELb1ELb1ELb0EEENS1_19SingleTileSchedulerILb0ELb1ELb1ELi128EEEEEEEEEvNT_6ParamsE)
        /*011c*/ 	.word	0x00000000


	//----- nvinfo : EIATTR_REGCOUNT
	.align		4
.L_58:
        /*0120*/ 	.byte	0x04, 0x2f
        /*0122*/ 	.short	(.L_60 - .L_59)
	.align		4
.L_59:
        /*0124*/ 	.word	index@(_ZN7cutlass13device_kernelIN5flash19enable_sm80_to_sm89INS1_16FlashAttnFwdSm80INS1_25CollectiveMainloopFwdSm80ILi8ELi1ELb1EN4cute5tupleIJNS5_1CILi128EEENS7_ILi112EEES8_EEELi128ENS_10bfloat16_tEfNS_4arch4Sm80ELb1ELb0ELb1ELb1ELb1ELb1ELb1ELb1EEENS1_21CollectiveEpilogueFwdINS6_IJS8_S8_S9_EEENS6_IJNS7_ILi1EEESH_SH_EEESB_SD_Li256ELb1ELb1ELb1ELb0EEENS1_36VarlenDynamicPersistentTileSchedulerILi128ELi112ELi256ELi256ELb1ELb1ELb0ELb1ELb1ELb1EEEEEEEEEvNT_6ParamsE)
        /*0128*/ 	.word	0x00000004


	//----- nvinfo : EIATTR_FRAME_SIZE
	.align		4
.L_60:
        /*012c*/ 	.byte	0x04, 0x11
        /*012e*/ 	.short	(.L_62 - .L_61)
	.align		4
.L_61:
        /*0130*/ 	.word	index@(_ZN7cutlass13device_kernelIN5flash19enable_sm80_to_sm89INS1_16FlashAttnFwdSm80INS1_25CollectiveMainloopFwdSm80ILi8ELi1ELb1EN4cute5tupleIJNS5_1CILi128EEENS7_ILi112EEES8_EEELi128ENS_10bfloat16_tEfNS_4arch4Sm80ELb1ELb0ELb1ELb1ELb1ELb1ELb1ELb1EEENS1_21CollectiveEpilogueFwdINS6_IJS8_S8_S9_EEENS6_IJNS7_ILi1EEESH_SH_EEESB_SD_Li256ELb1ELb1ELb1ELb0EEENS1_36VarlenDynamicPersistentTileSchedulerILi128ELi112ELi256ELi256ELb1ELb1ELb0ELb1ELb1ELb1EEEEEEEEEvNT_6ParamsE)
        /*0134*/ 	.word	0x00000000


	//----- nvinfo : EIATTR_REGCOUNT
	.align		4
.L_62:
        /*0138*/ 	.byte	0x04, 0x2f
        /*013a*/ 	.short	(.L_64 - .L_63)
	.align		4
.L_63:
        /*013c*/ 	.word	index@(_ZN7cutlass13device_kernelIN5flash19enable_sm80_to_sm89INS1_16FlashAttnFwdSm80INS1_25CollectiveMainloopFwdSm80ILi8ELi1ELb1EN4cute5tupleIJNS5_1CILi128EEENS7_ILi112EEES8_EEELi128ENS_10bfloat16_tEfNS_4arch4Sm80ELb1ELb0ELb1ELb1ELb1ELb0ELb1ELb1EEENS1_21CollectiveEpilogueFwdINS6_IJS8_S8_S9_EEENS6_IJNS7_ILi1EEESH_SH_EEESB_SD_Li256ELb1ELb1ELb1ELb0EEENS1_36VarlenDynamicPersistentTileSchedulerILi128ELi112ELi256ELi256ELb1ELb1ELb0ELb1ELb1ELb1EEEEEEEEEvNT_6ParamsE)
        /*0140*/ 	.word	0x00000004


	//----- nvinfo : EIATTR_FRAME_SIZE
	.align		4
.L_64:
        /*0144*/ 	.byte	0x04, 0x11
        /*0146*/ 	.short	(.L_66 - .L_65)
	.align		4
.L_65:
        /*0148*/ 	.word	index@(_ZN7cutlass13device_kernelIN5flash19enable_sm80_to_sm89INS1_16FlashAttnFwdSm80INS1_25CollectiveMainloopFwdSm80ILi8ELi1ELb1EN4cute5tupleIJNS5_1CILi128EEENS7_ILi112EEES8_EEELi128ENS_10bfloat16_tEfNS_4arch4Sm80ELb1ELb0ELb1ELb1ELb1ELb0ELb1ELb1EEENS1_21CollectiveEpilogueFwdINS6_IJS8_S8_S9_EEENS6_IJNS7_ILi1EEESH_SH_EEESB_SD_Li256ELb1ELb1ELb1ELb0EEENS1_36VarlenDynamicPersistentTileSchedulerILi128ELi112ELi256ELi256ELb1ELb1ELb0ELb1ELb1ELb1EEEEEEEEEvNT_6ParamsE)
        /*014c*/ 	.word	0x00000000


	//----- nvinfo : EIATTR_REGCOUNT
	.align		4
.L_66:
        /*0150*/ 	.byte	0x04, 0x2f
        /*0152*/ 	.short	(.L_68 - .L_67)
	.align		4
.L_67:
        /*0154*/ 	.word	index@(_ZN7cutlass13device_kernelIN5flash19enable_sm80_to_sm89INS1_16FlashAttnFwdSm80INS1_25CollectiveMainloopFwdSm80ILi4ELi1ELb0EN4cute5tupleIJNS5_1CILi128EEENS7_ILi64EEES8_EEELi128ENS_10bfloat16_tEfNS_4arch4Sm80ELb1ELb0ELb1ELb0ELb1ELb0ELb1ELb1EEENS1_21CollectiveEpilogueFwdINS6_IJS8_S8_S9_EEENS6_IJNS7_ILi1EEESH_SH_EEESB_SD_Li128ELb0ELb1ELb1ELb0EEENS1_30DynamicPersistentTileSchedulerILi128ELi128ELb1ELb1ELb0EEEEEEEEEvNT_6ParamsE)
        /*0158*/ 	.word	0x00000004


	//----- nvinfo : EIATTR_FRAME_SIZE
	.align		4
.L_68:
        /*015c*/ 	.byte	0x04, 0x11
        /*015e*/ 	.short	(.L_70 - .L_69)
	.align		4
.L_69:
        /*0160*/ 	.word	index@(_ZN7cutlass13device_kernelIN5flash19enable_sm80_to_sm89INS1_16FlashAttnFwdSm80INS1_25CollectiveMainloopFwdSm80ILi4ELi1ELb0EN4cute5tupleIJNS5_1CILi128EEENS7_ILi64EEES8_EEELi128ENS_10bfloat16_tEfNS_4arch4Sm80ELb1ELb0ELb1ELb0ELb1ELb0ELb1ELb1EEENS1_21CollectiveEpilogueFwdINS6_IJS8_S8_S9_EEENS6_IJNS7_ILi1EEESH_SH_EEESB_SD_Li128ELb0ELb1ELb1ELb0EEENS1_30DynamicPersistentTileSchedulerILi128ELi128ELb1ELb1ELb0EEEEEEEEEvNT_6ParamsE)
        /*0164*/ 	.word	0x00000000


	//----- nvinfo : EIATTR_REGCOUNT
	.align		4
.L_70:
        /*0168*/ 	.byte	0x04, 0x2f
        /*016a*/ 	.short	(.L_72 - .L_71)
	.align		4
.L_71:
        /*016c*/ 	.word	index@(_ZN7cutlass13device_kernelIN5flash19enable_sm80_to_sm89INS1_16FlashAttnFwdSm80INS1_25CollectiveMainloopFwdSm80ILi8ELi1ELb1EN4cute5tupleIJNS5_1CILi128EEENS7_ILi96EEES8_EEELi128ENS_10bfloat16_tEfNS_4arch4Sm80ELb0ELb1ELb1ELb1ELb1ELb1ELb1ELb1EEENS1_21CollectiveEpilogueFwdINS6_IJS8_S8_S9_EEENS6_IJNS7_ILi1EEESH_SH_EEESB_SD_Li256ELb1ELb1ELb1ELb0EEENS1_36VarlenDynamicPersistentTileSchedulerILi128ELi96ELi256ELi256ELb1ELb1ELb0ELb1ELb0ELb1EEEEEEEEEvNT_6ParamsE)
        /*0170*/ 	.word	0x00000004


	//----- nvinfo : EIATTR_FRAME_SIZE
	.align		4
.L_72:
        /*0174*/ 	.byte	0x04, 0x11
        /*0176*/ 	.short	(.L_74 - .L_73)
	.align		4
.L_73:
        /*0178*/ 	.word	index@(_ZN7cutlass13device_kernelIN5flash19enable_sm80_to_sm89INS1_16FlashAttnFwdSm80INS1_25CollectiveMainloopFwdSm80ILi8ELi1ELb1EN4cute5tupleIJNS5_1CILi128EEENS7_ILi96EEES8_EEELi128ENS_10bfloat16_tEfNS_4arch4Sm80ELb0ELb1ELb1ELb1ELb1ELb1ELb1ELb1EEENS1_21CollectiveEpilogueFwdINS6_IJS8_S8_S9_EEENS6_IJNS7_ILi1EEESH_SH_EEESB_SD_Li256ELb1ELb1ELb1ELb0EEENS1_36VarlenDynamicPersistentTileSchedulerILi128ELi96ELi256ELi256ELb1ELb1ELb0ELb1ELb0ELb1EEEEEEEEEvNT_6ParamsE)
        /*017c*/ 	.word	0x00000000


	//----- nvinfo : EIATTR_REGCOUNT
	.align		4
.L_74:
        /*0180*/ 	.byte	0x04, 0x2f
        /*0182*/ 	.short	(.L_76 - .L_75)
	.align		4
.L_75:
        /*0184*/ 	.word	index@(_ZN7cutlass13device_kernelIN5flash19enable_sm80_to_sm89INS1_16FlashAttnFwdSm80INS1_25CollectiveMainloopFwdSm80ILi8ELi1ELb1EN4cute5tupleIJNS5_1CILi128EEENS7_ILi96EEES8_EEELi128ENS_10bfloat16_tEfNS_4arch4Sm80ELb0ELb1ELb1ELb1ELb1ELb0ELb1ELb1EEENS1_21CollectiveEpilogueFwdINS6_IJS8_S8_S9_EEENS6_IJNS7_ILi1EEESH_SH_EEESB_SD_Li256ELb1ELb1ELb1ELb0EEENS1_36VarlenDynamicPersistentTileSchedulerILi128ELi96ELi256ELi256ELb1ELb1ELb0ELb1ELb0ELb1EEEEEEEEEvNT_6ParamsE)
        /*0188*/ 	.word	0x00000004


	//----- nvinfo : EIATTR_FRAME_SIZE
	.align		4
.L_76:
        /*018c*/ 	.byte	0x04, 0x11
        /*018e*/ 	.short	(.L_78 - .L_77)
	.align		4
.L_77:
        /*0190*/ 	.word	index@(_ZN7cutlass13device_kernelIN5flash19enable_sm80_to_sm89INS1_16FlashAttnFwdSm80INS1_25CollectiveMainloopFwdSm80ILi8ELi1ELb1EN4cute5tupleIJNS5_1CILi128EEENS7_ILi96EEES8_EEELi128ENS_10bfloat16_tEfNS_4arch4Sm80ELb0ELb1ELb1ELb1ELb1ELb0ELb1ELb1EEENS1_21CollectiveEpilogueFwdINS6_IJS8_S8_S9_EEENS6_IJNS7_ILi1EEESH_SH_EEESB_SD_Li256ELb1ELb1ELb1ELb0EEENS1_36VarlenDynamicPersistentTileSchedulerILi128ELi96ELi256ELi256ELb1ELb1ELb0ELb1ELb0ELb1EEEEEEEEEvNT_6ParamsE)
        /*0194*/ 	.word	0x00000000


	//----- nvinfo : EIATTR_REGCOUNT
	.align		4
.L_78:
        /*0198*/ 	.byte	0x04, 0x2f
        /*019a*/ 	.short	(.L_80 - .L_79)
	.align		4
.L_79:
        /*019c*/ 	.word	index@(_ZN7cutlass13device_kernelIN5flash19enable_sm80_to_sm89INS1_16FlashAttnFwdSm80INS1_25CollectiveMainloopFwdSm80ILi4ELi1ELb0EN4cute5tupleIJNS5_1CILi128EEENS7_ILi48EEES8_EEELi128ENS_10bfloat16_tEfNS_4arch4Sm80ELb0ELb1ELb1ELb0ELb1ELb0ELb1ELb1EEENS1_21CollectiveEpilogueFwdINS6_IJS8_S8_S9_EEENS6_IJNS7_ILi1EEESH_SH_EEESB_SD_Li128ELb0ELb1ELb1ELb0EEENS1_19SingleTileSchedulerILb0ELb1ELb1ELi128EEEEEEEEEvNT_6ParamsE)
        /*01a0*/ 	.word	0x00000004


	//----- nvinfo : EIATTR_FRAME_SIZE
	.align		4
.L_80:
        /*01a4*/ 	.byte	0x04, 0x11
        /*01a6*/ 	.short	(.L_82 - .L_81)
	.align		4
.L_81:
        /*01a8*/ 	.word	index@(_ZN7cutlass13device_kernelIN5flash19enable_sm80_to_sm89INS1_16FlashAttnFwdSm80INS1_25CollectiveMainloopFwdSm80ILi4ELi1ELb0EN4cute5tupleIJNS5_1CILi128EEENS7_ILi48EEES8_EEELi128ENS_10bfloat16_tEfNS_4arch4Sm80ELb0ELb1ELb1ELb0ELb1ELb0ELb1ELb1EEENS1_21CollectiveEpilogueFwdINS6_IJS8_S8_S9_EEENS6_IJNS7_ILi1EEESH_SH_EEESB_SD_Li128ELb0ELb1ELb1ELb0EEENS1_19SingleTileSchedulerILb0ELb1ELb1ELi128EEEEEEEEEvNT_6ParamsE)
        /*01ac*/ 	.word	0x00000000


	//----- nvinfo : EIATTR_REGCOUNT
	.align		4
.L_82:
        /*01b0*/ 	.byte	0x04, 0x2f
        /*01b2*/ 	.short	(.L_84 - .L_83)
	.align		4
.L_83:
        /*01b4*/ 	.word	index@(_ZN7cutlass13device_kernelIN5flash19enable_sm80_to_sm89INS1_16FlashAttnFwdSm80INS1_25CollectiveMainloopFwdSm80ILi8ELi1ELb1EN4cute5tupleIJNS5_1CILi128EEENS7_ILi112EEES8_EEELi128ENS_10bfloat16_tEfNS_4arch4Sm80ELb0ELb0ELb1ELb1ELb1ELb1ELb1ELb1EEENS1_21CollectiveEpilogueFwdINS6_IJS8_S8_S9_EEENS6_IJNS7_ILi1EEESH_SH_EEESB_SD_Li256ELb1ELb1ELb1ELb0EEENS1_36VarlenDynamicPersistentTileSchedulerILi128ELi112ELi256ELi256ELb1ELb1ELb0ELb0ELb1ELb1EEEEEEEEEvNT_6ParamsE)
        /*01b8*/ 	.word	0x00000004


	//----- nvinfo : EIATTR_FRAME_SIZE
	.align		4
.L_84:
        /*01bc*/ 	.byte	0x04, 0x11
        /*01be*/ 	.short	(.L_86 - .L_85)
	.align		4
.L_85:
        /*01c0*/ 	.word	index@(_ZN7cutlass13device_kernelIN5flash19enable_sm80_to_sm89INS1_16FlashAttnFwdSm80INS1_25CollectiveMainloopFwdSm80ILi8ELi1ELb1EN4cute5tupleIJNS5_1CILi128EEENS7_ILi112EEES8_EEELi128ENS_10bfloat16_tEfNS_4arch4Sm80ELb0ELb0ELb1ELb1ELb1ELb1ELb1ELb1EEENS1_21CollectiveEpilogueFwdINS6_IJS8_S8_S9_EEENS6_IJNS7_ILi1EEESH_SH_EEESB_SD_Li256ELb1ELb1ELb1ELb0EEENS1_36VarlenDynamicPersistentTileSchedulerILi128ELi112ELi256ELi256ELb1ELb1ELb0ELb0ELb1ELb1EEEEEEEEEvNT_6ParamsE)
        /*01c4*/ 	.word	0x00000000


	//----- nvinfo : EIATTR_REGCOUNT
	.align		4
.L_86:
        /*01c8*/ 	.byte	0x04, 0x2f
        /*01ca*/ 	.short	(.L_88 - .L_87)
	.align		4
.L_87:
        /*01cc*/ 	.word	index@(_ZN7cutlass13device_kernelIN5flash19enable_sm80_to_sm89INS1_16FlashAttnFwdSm80INS1_25CollectiveMainloopFwdSm80ILi8ELi1ELb1EN4cute5tupleIJNS5_1CILi128EEENS7_ILi112EEES8_EEELi128ENS_10bfloat16_tEfNS_4arch4Sm80ELb0ELb0ELb1ELb1ELb1ELb0ELb1ELb1EEENS1_21CollectiveEpilogueFwdINS6_IJS8_S8_S9_EEENS6_IJNS7_ILi1EEESH_SH_EEESB_SD_Li256ELb1ELb1ELb1ELb0EEENS1_36VarlenDynamicPersistentTileSchedulerILi128ELi112ELi256ELi256ELb1ELb1ELb0ELb0ELb1ELb1EEEEEEEEEvNT_6ParamsE)
        /*01d0*/ 	.word	0x00000004


	//----- nvinfo : EIATTR_FRAME_SIZE
	.align		4
.L_88:
        /*01d4*/ 	.byte	0x04, 0x11
        /*01d6*/ 	.short	(.L_90 - .L_89)
	.align		4
.L_89:
        /*01d8*/ 	.word	index@(_ZN7cutlass13device_kernelIN5flash19enable_sm80_to_sm89INS1_16FlashAttnFwdSm80INS1_25CollectiveMainloopFwdSm80ILi8ELi1ELb1EN4cute5tupleIJNS5_1CILi128EEENS7_ILi112EEES8_EEELi128ENS_10bfloat16_tEfNS_4arch4Sm80ELb0ELb0ELb1ELb1ELb1ELb0ELb1ELb1EEENS1_21CollectiveEpilogueFwdINS6_IJS8_S8_S9_EEENS6_IJNS7_ILi1EEESH_SH_EEESB_SD_Li256ELb1ELb1ELb1ELb0EEENS1_36VarlenDynamicPersistentTileSchedulerILi128ELi112ELi256ELi256ELb1ELb1ELb0ELb0ELb1ELb1EEEEEEEEEvNT_6ParamsE)
        /*01dc*/ 	.word	0x00000000


	//----- nvinfo : EIATTR_REGCOUNT
	.align		4
.L_90:
        /*01e0*/ 	.byte	0x04, 0x2f
        /*01e2*/ 	.short	(.L_92 - .L_91)
	.align		4
.L_91:
        /*01e4*/ 	.word	index@(_ZN7cutlass13device_kernelIN5flash19enable_sm80_to_sm89INS1_16FlashAttnFwdSm80INS1_25CollectiveMainloopFwdSm80ILi4ELi1ELb0EN4cute5tupleIJNS5_1CILi128EEENS7_ILi64EEES8_EEELi128ENS_10bfloat16_tEfNS_4arch4Sm80ELb0ELb0ELb1ELb0ELb1ELb0ELb1ELb1EEENS1_21CollectiveEpilogueFwdINS6_IJS8_S8_S9_EEENS6_IJNS7_ILi1EEESH_SH_EEESB_SD_Li128ELb0ELb1ELb1ELb0EEENS1_19SingleTileSchedulerILb0ELb1ELb1ELi128EEEEEEEEEvNT_6ParamsE)
        /*01e8*/ 	.word	0x00000004


	//----- nvinfo : EIATTR_FRAME_SIZE
	.align		4
.L_92:
        /*01ec*/ 	.byte	0x04, 0x11
        /*01ee*/ 	.short	(.L_94 - .L_93)
	.align		4
.L_93:
        /*01f0*/ 	.word	index@(_ZN7cutlass13device_kernelIN5flash19enable_sm80_to_sm89INS1_16FlashAttnFwdSm80INS1_25CollectiveMainloopFwdSm80ILi4ELi1ELb0EN4cute5tupleIJNS5_1CILi128EEENS7_ILi64EEES8_EEELi128ENS_10bfloat16_tEfNS_4arch4Sm80ELb0ELb0ELb1ELb0ELb1ELb0ELb1ELb1EEENS1_21CollectiveEpilogueFwdINS6_IJS8_S8_S9_EEENS6_IJNS7_ILi1EEESH_SH_EEESB_SD_Li128ELb0ELb1ELb1ELb0EEENS1_19SingleTileSchedulerILb0ELb1ELb1ELi128EEEEEEEEEvNT_6ParamsE)
        /*01f4*/ 	.word	0x00000000


	//----- nvinfo : EIATTR_REGCOUNT
	.align		4
.L_94:
        /*01f8*/ 	.byte	0x04, 0x2f
        /*01fa*/ 	.short	(.L_96 - .L_95)
	.align		4
.L_95:
        /*01fc*/ 	.word	index@(_ZN7cutlass13device_kernelIN5flash19enable_sm80_to_sm89INS1_16FlashAttnFwdSm80INS1_25CollectiveMainloopFwdSm80ILi8ELi1ELb1EN4cute5tupleIJNS5_1CILi128EEES8_S8_EEELi128ENS_10bfloat16_tEfNS_4arch4Sm80ELb1ELb0ELb1ELb0ELb1ELb0ELb1ELb1EEENS1_21CollectiveEpilogueFwdIS9_NS6_IJNS7_ILi1EEESF_SF_EEESA_SC_Li256ELb0ELb1ELb1ELb0EEENS1_30DynamicPersistentTileSchedulerILi256ELi256ELb1ELb1ELb0EEEEEEEEEvNT_6ParamsE)
        /*0200*/ 	.word	0x00000004


	//----- nvinfo : EIATTR_FRAME_SIZE
	.align		4
.L_96:
        /*0204*/ 	.byte	0x04, 0x11
        /*0206*/ 	.short	(.L_98 - .L_97)
	.align		4
.L_97:
        /*0208*/ 	.word	index@(_ZN7cutlass13device_kernelIN5flash19enable_sm80_to_sm89INS1_16FlashAttnFwdSm80INS1_25CollectiveMainloopFwdSm80ILi8ELi1ELb1EN4cute5tupleIJNS5_1CILi128EEES8_S8_EEELi128ENS_10bfloat16_tEfNS_4arch4Sm80ELb1ELb0ELb1ELb0ELb1ELb0ELb1ELb1EEENS1_21CollectiveEpilogueFwdIS9_NS6_IJNS7_ILi1EEESF_SF_EEESA_SC_Li256ELb0ELb1ELb1ELb0EEENS1_30DynamicPersistentTileSchedulerILi256ELi256ELb1ELb1ELb0EEEEEEEEEvNT_6ParamsE)
        /*020c*/ 	.word	0x00000000


	//----- nvinfo : EIATTR_REGCOUNT
	.align		4
.L_98:
        /*0210*/ 	.byte	0x04, 0x2f
        /*0212*/ 	.short	(.L_100 - .L_99)
	.align		4
.L_99:
        /*0214*/ 	.word	index@(_ZN7cutlass13device_kernelIN5flash19enable_sm80_to_sm89INS1_16FlashAttnFwdSm80INS1_25CollectiveMainloopFwdSm80ILi8ELi1ELb1EN4cute5tupleIJNS5_1CILi128EEENS7_ILi96EEES8_EEELi128ENS_10bfloat16_tEfNS_4arch4Sm80ELb0ELb1ELb1ELb0ELb1ELb0ELb1ELb1EEENS1_21CollectiveEpilogueFwdINS6_IJS8_S8_S9_EEENS6_IJNS7_ILi1EEESH_SH_EEESB_SD_Li256ELb0ELb1ELb1ELb0EEENS1_19SingleTileSchedulerILb0ELb1ELb1ELi128EEEEEEEEEvNT_6ParamsE)
        /*0218*/ 	.word	0x00000004


	//----- nvinfo : EIATTR_FRAME_SIZE
	.align		4
.L_100:
        /*021c*/ 	.byte	0x04, 0x11
        /*021e*/ 	.short	(.L_102 - .L_101)
	.align		4
.L_101:
        /*0220*/ 	.word	index@(_ZN7cutlass13device_kernelIN5flash19enable_sm80_to_sm89INS1_16FlashAttnFwdSm80INS1_25CollectiveMainloopFwdSm80ILi8ELi1ELb1EN4cute5tupleIJNS5_1CILi128EEENS7_ILi96EEES8_EEELi128ENS_10bfloat16_tEfNS_4arch4Sm80ELb0ELb1ELb1ELb0ELb1ELb0ELb1ELb1EEENS1_21CollectiveEpilogueFwdINS6_IJS8_S8_S9_EEENS6_IJNS7_ILi1EEESH_SH_EEESB_SD_Li256ELb0ELb1ELb1ELb0EEENS1_19SingleTileSchedulerILb0ELb1ELb1ELi128EEEEEEEEEvNT_6ParamsE)
        /*0224*/ 	.word	0x00000000


	//----- nvinfo : EIATTR_REGCOUNT
	.align		4
.L_102:
        /*0228*/ 	.byte	0x04, 0x2f
        /*022a*/ 	.short	(.L_104 - .L_103)
	.align		4
.L_103:
        /*022c*/ 	.word	index@(_ZN7cutlass13device_kernelIN5flash19enable_sm80_to_sm89INS1_16FlashAttnFwdSm80INS1_25CollectiveMainloopFwdSm80ILi8ELi1ELb1EN4cute5tupleIJNS5_1CILi128EEES8_S8_EEELi128ENS_10bfloat16_tEfNS_4arch4Sm80ELb0ELb0ELb1ELb0ELb1ELb0ELb1ELb1EEENS1_21CollectiveEpilogueFwdIS9_NS6_IJNS7_ILi1EEESF_SF_EEESA_SC_Li256ELb0ELb1ELb1ELb0EEENS1_19SingleTileSchedulerILb0ELb1ELb1ELi128EEEEEEEEEvNT_6ParamsE)
        /*0230*/ 	.word	0x00000004


	//----- nvinfo : EIATTR_FRAME_SIZE
	.align		4
.L_104:
        /*0234*/ 	.byte	0x04, 0x11
        /*0236*/ 	.short	(.L_106 - .L_105)
	.align		4
.L_105:
        /*0238*/ 	.word	index@(_ZN7cutlass13device_kernelIN5flash19enable_sm80_to_sm89INS1_16FlashAttnFwdSm80INS1_25CollectiveMainloopFwdSm80ILi8ELi1ELb1EN4cute5tupleIJNS5_1CILi128EEES8_S8_EEELi128ENS_10bfloat16_tEfNS_4arch4Sm80ELb0ELb0ELb1ELb0ELb1ELb0ELb1ELb1EEENS1_21CollectiveEpilogueFwdIS9_NS6_IJNS7_ILi1EEESF_SF_EEESA_SC_Li256ELb0ELb1ELb1ELb0EEENS1_19SingleTileSchedulerILb0ELb1ELb1ELi128EEEEEEEEEvNT_6ParamsE)
        /*023c*/ 	.word	0x00000000


	//----- nvinfo : EIATTR_MIN_STACK_SIZE
	.align		4
.L_106:
        /*0240*/ 	.byte	0x04, 0x12
        /*0242*/ 	.short	(.L_108 - .L_107)
	.align		4
.L_107:
        /*0244*/ 	.word	index@(_ZN7cutlass13device_kernelIN5flash19enable_sm80_to_sm89INS1_16FlashAttnFwdSm80INS1_25CollectiveMainloopFwdSm80ILi8ELi1ELb1EN4cute5tupleIJNS5_1CILi128EEES8_S8_EEELi128ENS_10bfloat16_tEfNS_4arch4Sm80ELb0ELb0ELb1ELb0ELb1ELb0ELb1ELb1EEENS1_21CollectiveEpilogueFwdIS9_NS6_IJNS7_ILi1EEESF_SF_EEESA_SC_Li256ELb0ELb1ELb1ELb0EEENS1_19SingleTileSchedulerILb0ELb1ELb1ELi128EEEEEEEEEvNT_6ParamsE)
        /*0248*/ 	.word	0x00000000


	//----- nvinfo : EIATTR_MIN_STACK_SIZE
	.align		4
.L_108:
        /*024c*/ 	.byte	0x04, 0x12
        /*024e*/ 	.short	(.L_110 - .L_109)
	.align		4
.L_109:
        /*0250*/ 	.word	index@(_ZN7cutlass13device_kernelIN5flash19enable_sm80_to_sm89INS1_16FlashAttnFwdSm80INS1_25CollectiveMainloopFwdSm80ILi8ELi1ELb1EN4cute5tupleIJNS5_1CILi128EEENS7_ILi96EEES8_EEELi128ENS_10bfloat16_tEfNS_4arch4Sm80ELb0ELb1ELb1ELb0ELb1ELb0ELb1ELb1EEENS1_21CollectiveEpilogueFwdINS6_IJS8_S8_S9_EEENS6_IJNS7_ILi1EEESH_SH_EEESB_SD_Li256ELb0ELb1ELb1ELb0EEENS1_19SingleTileSchedulerILb0ELb1ELb1ELi128EEEEEEEEEvNT_6ParamsE)
        /*0254*/ 	.word	0x00000000


	//----- nvinfo : EIATTR_MIN_STACK_SIZE
	.align		4
.L_110:
        /*0258*/ 	.byte	0x04, 0x12
        /*025a*/ 	.short	(.L_112 - .L_111)
	.align		4
.L_111:
        /*025c*/ 	.word	index@(_ZN7cutlass13device_kernelIN5flash19enable_sm80_to_sm89INS1_16FlashAttnFwdSm80INS1_25CollectiveMainloopFwdSm80ILi8ELi1ELb1EN4cute5tupleIJNS5_1CILi128EEES8_S8_EEELi128ENS_10bfloat16_tEfNS_4arch4Sm80ELb1ELb0ELb1ELb0ELb1ELb0ELb1ELb1EEENS1_21CollectiveEpilogueFwdIS9_NS6_IJNS7_ILi1EEESF_SF_EEESA_SC_Li256ELb0ELb1ELb1ELb0EEENS1_30DynamicPersistentTileSchedulerILi256ELi256ELb1ELb1ELb0EEEEEEEEEvNT_6ParamsE)
        /*0260*/ 	.word	0x00000000


	//----- nvinfo : EIATTR_MIN_STACK_SIZE
	.align		4
.L_112:
        /*0264*/ 	.byte	0x04, 0x12
        /*0266*/ 	.short	(.L_114 - .L_113)
	.align		4
.L_113:
        /*0268*/ 	.word	index@(_ZN7cutlass13device_kernelIN5flash19enable_sm80_to_sm89INS1_16FlashAttnFwdSm80INS1_25CollectiveMainloopFwdSm80ILi4ELi1ELb0EN4cute5tupleIJNS5_1CILi128EEENS7_ILi64EEES8_EEELi128ENS_10bfloat16_tEfNS_4arch4Sm80ELb0ELb0ELb1ELb0ELb1ELb0ELb1ELb1EEENS1_21CollectiveEpilogueFwdINS6_IJS8_S8_S9_EEENS6_IJNS7_ILi1EEESH_SH_EEESB_SD_Li128ELb0ELb1ELb1ELb0EEENS1_19SingleTileSchedulerILb0ELb1ELb1ELi128EEEEEEEEEvNT_6ParamsE)
        /*026c*/ 	.word	0x00000000


	//----- nvinfo : EIATTR_MIN_STACK_SIZE
	.align		4
.L_114:
        /*0270*/ 	.byte	0x04, 0x12
        /*0272*/ 	.short	(.L_116 - .L_115)
	.align		4
.L_115:
        /*0274*/ 	.word	index@(_ZN7cutlass13device_kernelIN5flash19enable_sm80_to_sm89INS1_16FlashAttnFwdSm80INS1_25CollectiveMainloopFwdSm80ILi8ELi1ELb1EN4cute5tupleIJNS5_1CILi128EEENS7_ILi112EEES8_EEELi128ENS_10bfloat16_tEfNS_4arch4Sm80ELb0ELb0ELb1ELb1ELb1ELb0ELb1ELb1EEENS1_21CollectiveEpilogueFwdINS6_IJS8_S8_S9_EEENS6_IJNS7_ILi1EEESH_SH_EEESB_SD_Li256ELb1ELb1ELb1ELb0EEENS1_36VarlenDynamicPersistentTileSchedulerILi128ELi112ELi256ELi256ELb1ELb1ELb0ELb0ELb1ELb1EEEEEEEEEvNT_6ParamsE)
        /*0278*/ 	.word	0x00000000


	//----- nvinfo : EIATTR_MIN_STACK_SIZE
	.align		4
.L_116:
        /*027c*/ 	.byte	0x04, 0x12
        /*027e*/ 	.short	(.L_118 - .L_117)
	.align		4
.L_117:
        /*0280*/ 	.word	index@(_ZN7cutlass13device_kernelIN5flash19enable_sm80_to_sm89INS1_16FlashAttnFwdSm80INS1_25CollectiveMainloopFwdSm80ILi8ELi1ELb1EN4cute5tupleIJNS5_1CILi128EEENS7_ILi112EEES8_EEELi128ENS_10bfloat16_tEfNS_4arch4Sm80ELb0ELb0ELb1ELb1ELb1ELb1ELb1ELb1EEENS1_21CollectiveEpilogueFwdINS6_IJS8_S8_S9_EEENS6_IJNS7_ILi1EEESH_SH_EEESB_SD_Li256ELb1ELb1ELb1ELb0EEENS1_36VarlenDynamicPersistentTileSchedulerILi128ELi112ELi256ELi256ELb1ELb1ELb0ELb0ELb1ELb1EEEEEEEEEvNT_6ParamsE)
        /*0284*/ 	.word	0x00000000


	//----- nvinfo : EIATTR_MIN_STACK_SIZE
	.align		4
.L_118:
        /*0288*/ 	.byte	0x04, 0x12
        /*028a*/ 	.short	(.L_120 - .L_119)
	.align		4
.L_119:
        /*028c*/ 	.word	index@(_ZN7cutlass13device_kernelIN5flash19enable_sm80_to_sm89INS1_16FlashAttnFwdSm80INS1_25CollectiveMainloopFwdSm80ILi4ELi1ELb0EN4cute5tupleIJNS5_1CILi128EEENS7_ILi48EEES8_EEELi128ENS_10bfloat16_tEfNS_4arch4Sm80ELb0ELb1ELb1ELb0ELb1ELb0ELb1ELb1EEENS1_21CollectiveEpilogueFwdINS6_IJS8_S8_S9_EEENS6_IJNS7_ILi1EEESH_SH_EEESB_SD_Li128ELb0ELb1ELb1ELb0EEENS1_19SingleTileSchedulerILb0ELb1ELb1ELi128EEEEEEEEEvNT_6ParamsE)
        /*0290*/ 	.word	0x00000000


	//----- nvinfo : EIATTR_MIN_STACK_SIZE
	.align		4
.L_120:
        /*0294*/ 	.byte	0x04, 0x12
        /*0296*/ 	.short	(.L_122 - .L_121)
	.align		4
.L_121:
        /*0298*/ 	.word	index@(_ZN7cutlass13device_kernelIN5flash19enable_sm80_to_sm89INS1_16FlashAttnFwdSm80INS1_25CollectiveMainloopFwdSm80ILi8ELi1ELb1EN4cute5tupleIJNS5_1CILi128EEENS7_ILi96EEES8_EEELi128ENS_10bfloat16_tEfNS_4arch4Sm80ELb0ELb1ELb1ELb1ELb1ELb0ELb1ELb1EEENS1_21CollectiveEpilogueFwdINS6_IJS8_S8_S9_EEENS6_IJNS7_ILi1EEESH_SH_EEESB_SD_Li256ELb1ELb1ELb1ELb0EEENS1_36VarlenDynamicPersistentTileSchedulerILi128ELi96ELi256ELi256ELb1ELb1ELb0ELb1ELb0ELb1EEEEEEEEEvNT_6ParamsE)
        /*029c*/ 	.word	0x00000000


	//----- nvinfo : EIATTR_MIN_STACK_SIZE
	.align		4
.L_122:
        /*02a0*/ 	.byte	0x04, 0x12
        /*02a2*/ 	.short	(.L_124 - .L_123)
	.align		4
.L_123:
        /*02a4*/ 	.word	index@(_ZN7cutlass13device_kernelIN5flash19enable_sm80_to_sm89INS1_16FlashAttnFwdSm80INS1_25CollectiveMainloopFwdSm80ILi8ELi1ELb1EN4cute5tupleIJNS5_1CILi128EEENS7_ILi96EEES8_EEELi128ENS_10bfloat16_tEfNS_4arch4Sm80ELb0ELb1ELb1ELb1ELb1ELb1ELb1ELb1EEENS1_21CollectiveEpilogueFwdINS6_IJS8_S8_S9_EEENS6_IJNS7_ILi1EEESH_SH_EEESB_SD_Li256ELb1ELb1ELb1ELb0EEENS1_36VarlenDynamicPersistentTileSchedulerILi128ELi96ELi256ELi256ELb1ELb1ELb0ELb1ELb0ELb1EEEEEEEEEvNT_6ParamsE)
        /*02a8*/ 	.word	0x00000000


	//----- nvinfo : EIATTR_MIN_STACK_SIZE
	.align		4
.L_124:
        /*02ac*/ 	.byte	0x04, 0x12
        /*02ae*/ 	.short	(.L_126 - .L_125)
	.align		4
.L_125:
        /*02b0*/ 	.word	index@(_ZN7cutlass13device_kernelIN5flash19enable_sm80_to_sm89INS1_16FlashAttnFwdSm80INS1_25CollectiveMainloopFwdSm80ILi4ELi1ELb0EN4cute5tupleIJNS5_1CILi128EEENS7_ILi64EEES8_EEELi128ENS_10bfloat16_tEfNS_4arch4Sm80ELb1ELb0ELb1ELb0ELb1ELb0ELb1ELb1EEENS1_21CollectiveEpilogueFwdINS6_IJS8_S8_S9_EEENS6_IJNS7_ILi1EEESH_SH_EEESB_SD_Li128ELb0ELb1ELb1ELb0EEENS1_30DynamicPersistentTileSchedulerILi128ELi128ELb1ELb1ELb0EEEEEEEEEvNT_6ParamsE)
        /*02b4*/ 	.word	0x00000000


	//----- nvinfo : EIATTR_MIN_STACK_SIZE
	.align		4
.L_126:
        /*02b8*/ 	.byte	0x04, 0x12
        /*02ba*/ 	.short	(.L_128 - .L_127)
	.align		4
.L_127:
        /*02bc*/ 	.word	index@(_ZN7cutlass13device_kernelIN5flash19enable_sm80_to_sm89INS1_16FlashAttnFwdSm80INS1_25CollectiveMainloopFwdSm80ILi8ELi1ELb1EN4cute5tupleIJNS5_1CILi128EEENS7_ILi112EEES8_EEELi128ENS_10bfloat16_tEfNS_4arch4Sm80ELb1ELb0ELb1ELb1ELb1ELb0ELb1ELb1EEENS1_21CollectiveEpilogueFwdINS6_IJS8_S8_S9_EEENS6_IJNS7_ILi1EEESH_SH_EEESB_SD_Li256ELb1ELb1ELb1ELb0EEENS1_36VarlenDynamicPersistentTileSchedulerILi128ELi112ELi256ELi256ELb1ELb1ELb0ELb1ELb1ELb1EEEEEEEEEvNT_6ParamsE)
        /*02c0*/ 	.word	0x00000000


	//----- nvinfo : EIATTR_MIN_STACK_SIZE
	.align		4
.L_128:
        /*02c4*/ 	.byte	0x04, 0x12
        /*02c6*/ 	.short	(.L_130 - .L_129)
	.align		4
.L_129:
        /*02c8*/ 	.word	index@(_ZN7cutlass13device_kernelIN5flash19enable_sm80_to_sm89INS1_16FlashAttnFwdSm80INS1_25CollectiveMainloopFwdSm80ILi8ELi1ELb1EN4cute5tupleIJNS5_1CILi128EEENS7_ILi112EEES8_EEELi128ENS_10bfloat16_tEfNS_4arch4Sm80ELb1ELb0ELb1ELb1ELb1ELb1ELb1ELb1EEENS1_21CollectiveEpilogueFwdINS6_IJS8_S8_S9_EEENS6_IJNS7_ILi1EEESH_SH_EEESB_SD_Li256ELb1ELb1ELb1ELb0EEENS1_36VarlenDynamicPersistentTileSchedulerILi128ELi112ELi256ELi256ELb1ELb1ELb0ELb1ELb1ELb1EEEEEEEEEvNT_6ParamsE)
        /*02cc*/ 	.word	0x00000000


	//----- nvinfo : EIATTR_MIN_STACK_SIZE
	.align		4
.L_130:
        /*02d0*/ 	.byte	0x04, 0x12
        /*02d2*/ 	.short	(.L_132 - .L_131)
	.align		4
.L_131:
        /*02d4*/ 	.word	index@(_ZN7cutlass13device_kernelIN5flash19enable_sm80_to_sm89INS1_16FlashAttnFwdSm80INS1_25CollectiveMainloopFwdSm80ILi8ELi1ELb1EN4cute5tupleIJNS5_1CILi128EEES8_S8_EEELi128ENS_10bfloat16_tEfNS_4arch4Sm80ELb0ELb0ELb0ELb0ELb1ELb0ELb1ELb1EEENS1_21CollectiveEpilogueFwdIS9_NS6_IJNS7_ILi1EEESF_SF_EEESA_SC_Li256ELb0ELb1ELb1ELb0EEENS1_19SingleTileSchedulerILb0ELb1ELb1ELi128EEEEEEEEEvNT_6ParamsE)
        /*02d8*/ 	.word	0x00000000


	//----- nvinfo : EIATTR_MIN_STACK_SIZE
	.align		4
.L_132:
        /*02dc*/ 	.byte	0x04, 0x12
        /*02de*/ 	.short	(.L_134 - .L_133)
	.align		4
.L_133:
        /*02e0*/ 	.word	index@(_ZN7cutlass13device_kernelIN5flash19enable_sm80_to_sm89INS1_16FlashAttnFwdSm80INS1_25CollectiveMainloopFwdSm80ILi8ELi1ELb1EN4cute5tupleIJNS5_1CILi128EEENS7_ILi96EEES8_EEELi128ENS_10bfloat16_tEfNS_4arch4Sm80ELb0ELb1ELb0ELb0ELb1ELb0ELb1ELb1EEENS1_21CollectiveEpilogueFwdINS6_IJS8_S8_S9_EEENS6_IJNS7_ILi1EEESH_SH_EEESB_SD_Li256ELb0ELb1ELb1ELb0EEENS1_19SingleTileSchedulerILb0ELb1ELb1ELi128EEEEEEEEEvNT_6ParamsE)
        /*02e4*/ 	.word	0x00000000


	//----- nvinfo : EIATTR_MIN_STACK_SIZE
	.align		4
.L_134:
        /*02e8*/ 	.byte	0x04, 0x12
        /*02ea*/ 	.short	(.L_136 - .L_135)
	.align		4
.L_135:
        /*02ec*/ 	.word	index@(_ZN7cutlass13device_kernelIN5flash19enable_sm80_to_sm89INS1_16FlashAttnFwdSm80INS1_25CollectiveMainloopFwdSm80ILi8ELi1ELb1EN4cute5tupleIJNS5_1CILi128EEES8_S8_EEELi128ENS_10bfloat16_tEfNS_4arch4Sm80ELb1ELb0ELb0ELb0ELb1ELb0ELb1ELb1EEENS1_21CollectiveEpilogueFwdIS9_NS6_IJNS7_ILi1EEESF_SF_EEESA_SC_Li256ELb0ELb1ELb1ELb0EEENS1_30DynamicPersistentTileSchedulerILi256ELi256ELb1ELb1ELb0EEEEEEEEEvNT_6ParamsE)
        /*02f0*/ 	.word	0x00000000


	//----- nvinfo : EIATTR_MIN_STACK_SIZE
	.align		4
.L_136:
        /*02f4*/ 	.byte	0x04, 0x12
        /*02f6*/ 	.short	(.L_138 - .L_137)
	.align		4
.L_137:
        /*02f8*/ 	.word	index@(_ZN7cutlass13device_kernelIN5flash19enable_sm80_to_sm89INS1_16FlashAttnFwdSm80INS1_25CollectiveMainloopFwdSm80ILi4ELi1ELb0EN4cute5tupleIJNS5_1CILi128EEENS7_ILi64EEES8_EEELi128ENS_10bfloat16_tEfNS_4arch4Sm80ELb0ELb0ELb0ELb0ELb1ELb0ELb1ELb1EEENS1_21CollectiveEpilogueFwdINS6_IJS8_S8_S9_EEENS6_IJNS7_ILi1EEESH_SH_EEESB_SD_Li128ELb0ELb1ELb1ELb0EEENS1_19SingleTileSchedulerILb0ELb1ELb1ELi128EEEEEEEEEvNT_6ParamsE)
        /*02fc*/ 	.word	0x00000000


	//----- nvinfo : EIATTR_MIN_STACK_SIZE
	.align		4
.L_138:
        /*0300*/ 	.byte	0x04, 0x12
        /*0302*/ 	.short	(.L_140 - .L_139)
	.align		4
.L_139:
        /*0304*/ 	.word	index@(_ZN7cutlass13device_kernelIN5flash19enable_sm80_to_sm89INS1_16FlashAttnFwdSm80INS1_25CollectiveMainloopFwdSm80ILi8ELi1ELb1EN4cute5tupleIJNS5_1CILi128EEENS7_ILi112EEES8_EEELi128ENS_10bfloat16_tEfNS_4arch4Sm80ELb0ELb0ELb0ELb1ELb1ELb0ELb1ELb1EEENS1_21CollectiveEpilogueFwdINS6_IJS8_S8_S9_EEENS6_IJNS7_ILi1EEESH_SH_EEESB_SD_Li256ELb1ELb1ELb1ELb0EEENS1_36VarlenDynamicPersistentTileSchedulerILi128ELi112ELi256ELi256ELb1ELb1ELb0ELb0ELb1ELb1EEEEEEEEEvNT_6ParamsE)
        /*0308*/ 	.word	0x00000000


	//----- nvinfo : EIATTR_MIN_STACK_SIZE
	.align		4
.L_140:
        /*030c*/ 	.byte	0x04, 0x12
        /*030e*/ 	.short	(.L_142 - .L_141)
	.align		4
.L_141:
        /*0310*/ 	.word	index@(_ZN7cutlass13device_kernelIN5flash19enable_sm80_to_sm89INS1_16FlashAttnFwdSm80INS1_25CollectiveMainloopFwdSm80ILi8ELi1ELb1EN4cute5tupleIJNS5_1CILi128EEENS7_ILi112EEES8_EEELi128ENS_10bfloat16_tEfNS_4arch4Sm80ELb0ELb0ELb0ELb1ELb1ELb1ELb1ELb1EEENS1_21CollectiveEpilogueFwdINS6_IJS8_S8_S9_EEENS6_IJNS7_ILi1EEESH_SH_EEESB_SD_Li256ELb1ELb1ELb1ELb0EEENS1_36VarlenDynamicPersistentTileSchedulerILi128ELi112ELi256ELi256ELb1ELb1ELb0ELb0ELb1ELb1EEEEEEEEEvNT_6ParamsE)
        /*0314*/ 	.word	0x00000000


	//----- nvinfo : EIATTR_MIN_STACK_SIZE
	.align		4
.L_142:
        /*0318*/ 	.byte	0x04, 0x12
        /*031a*/ 	.short	(.L_144 - .L_143)
	.align		4
.L_143:
        /*031c*/ 	.word	index@(_ZN7cutlass13device_kernelIN5flash19enable_sm80_to_sm89INS1_16FlashAttnFwdSm80INS1_25CollectiveMainloopFwdSm80ILi4ELi1ELb0EN4cute5tupleIJNS5_1CILi128EEENS7_ILi48EEES8_EEELi128ENS_10bfloat16_tEfNS_4arch4Sm80ELb0ELb1ELb0ELb0ELb1ELb0ELb1ELb1EEENS1_21CollectiveEpilogueFwdINS6_IJS8_S8_S9_EEENS6_IJNS7_ILi1EEESH_SH_EEESB_SD_Li128ELb0ELb1ELb1ELb0EEENS1_19SingleTileSchedulerILb0ELb1ELb1ELi128EEEEEEEEEvNT_6ParamsE)
        /*0320*/ 	.word	0x00000000


	//----- nvinfo : EIATTR_MIN_STACK_SIZE
	.align		4
.L_144:
        /*0324*/ 	.byte	0x04, 0x12
        /*0326*/ 	.short	(.L_146 - .L_145)
	.align		4
.L_145:
        /*0328*/ 	.word	index@(_ZN7cutlass13device_kernelIN5flash19enable_sm80_to_sm89INS1_16FlashAttnFwdSm80INS1_25CollectiveMainloopFwdSm80ILi8ELi1ELb1EN4cute5tupleIJNS5_1CILi128EEENS7_ILi96EEES8_EEELi128ENS_10bfloat16_tEfNS_4arch4Sm80ELb0ELb1ELb0ELb1ELb1ELb0ELb1ELb1EEENS1_21CollectiveEpilogueFwdINS6_IJS8_S8_S9_EEENS6_IJNS7_ILi1EEESH_SH_EEESB_SD_Li256ELb1ELb1ELb1ELb0EEENS1_36VarlenDynamicPersistentTileSchedulerILi128ELi96ELi256ELi256ELb1ELb1ELb0ELb1ELb0ELb1EEEEEEEEEvNT_6ParamsE)
        /*032c*/ 	.word	0x00000000


	//----- nvinfo : EIATTR_MIN_STACK_SIZE
	.align		4
.L_146:
        /*0330*/ 	.byte	0x04, 0x12
        /*0332*/ 	.short	(.L_148 - .L_147)
	.align		4
.L_147:
        /*0334*/ 	.word	index@(_ZN7cutlass13device_kernelIN5flash19enable_sm80_to_sm89INS1_16FlashAttnFwdSm80INS1_25CollectiveMainloopFwdSm80ILi8ELi1ELb1EN4cute5tupleIJNS5_1CILi128EEENS7_ILi96EEES8_EEELi128ENS_10bfloat16_tEfNS_4arch4Sm80ELb0ELb1ELb0ELb1ELb1ELb1ELb1ELb1EEENS1_21CollectiveEpilogueFwdINS6_IJS8_S8_S9_EEENS6_IJNS7_ILi1EEESH_SH_EEESB_SD_Li256ELb1ELb1ELb1ELb0EEENS1_36VarlenDynamicPersistentTileSchedulerILi128ELi96ELi256ELi256ELb1ELb1ELb0ELb1ELb0ELb1EEEEEEEEEvNT_6ParamsE)
        /*0338*/ 	.word	0x00000000


	//----- nvinfo : EIATTR_MIN_STACK_SIZE
	.align		4
.L_148:
        /*033c*/ 	.byte	0x04, 0x12
        /*033e*/ 	.short	(.L_150 - .L_149)
	.align		4
.L_149:
        /*0340*/ 	.word	index@(_ZN7cutlass13device_kernelIN5flash19enable_sm80_to_sm89INS1_16FlashAttnFwdSm80INS1_25CollectiveMainloopFwdSm80ILi4ELi1ELb0EN4cute5tupleIJNS5_1CILi128EEENS7_ILi64EEES8_EEELi128ENS_10bfloat16_tEfNS_4arch4Sm80ELb1ELb0ELb0ELb0ELb1ELb0ELb1ELb1EEENS1_21CollectiveEpilogueFwdINS6_IJS8_S8_S9_EEENS6_IJNS7_ILi1EEESH_SH_EEESB_SD_Li128ELb0ELb1ELb1ELb0EEENS1_30DynamicPersistentTileSchedulerILi128ELi128ELb1ELb1ELb0EEEEEEEEEvNT_6ParamsE)
        /*0344*/ 	.word	0x00000000


	//----- nvinfo : EIATTR_MIN_STACK_SIZE
	.align		4
.L_150:
        /*0348*/ 	.byte	0x04, 0x12
        /*034a*/ 	.short	(.L_152 - .L_151)
	.align		4
.L_151:
        /*034c*/ 	.word	index@(_ZN7cutlass13device_kernelIN5flash19enable_sm80_to_sm89INS1_16FlashAttnFwdSm80INS1_25CollectiveMainloopFwdSm80ILi8ELi1ELb1EN4cute5tupleIJNS5_1CILi128EEENS7_ILi112EEES8_EEELi128ENS_10bfloat16_tEfNS_4arch4Sm80ELb1ELb0ELb0ELb1ELb1ELb0ELb1ELb1EEENS1_21CollectiveEpilogueFwdINS6_IJS8_S8_S9_EEENS6_IJNS7_ILi1EEESH_SH_EEESB_SD_Li256ELb1ELb1ELb1ELb0EEENS1_36VarlenDynamicPersistentTileSchedulerILi128ELi112ELi256ELi256ELb1ELb1ELb0ELb1ELb1ELb1EEEEEEEEEvNT_6ParamsE)
        /*0350*/ 	.word	0x00000000


	//----- nvinfo : EIATTR_MIN_STACK_SIZE
	.align		4
.L_152:
        /*0354*/ 	.byte	0x04, 0x12
        /*0356*/ 	.short	(.L_154 - .L_153)
	.align		4
.L_153:
        /*0358*/ 	.word	index@(_ZN7cutlass13device_kernelIN5flash19enable_sm80_to_sm89INS1_16FlashAttnFwdSm80INS1_25CollectiveMainloopFwdSm80ILi8ELi1ELb1EN4cute5tupleIJNS5_1CILi128EEENS7_ILi112EEES8_EEELi128ENS_10bfloat16_tEfNS_4arch4Sm80ELb1ELb0ELb0ELb1ELb1ELb1ELb1ELb1EEENS1_21CollectiveEpilogueFwdINS6_IJS8_S8_S9_EEENS6_IJNS7_ILi1EEESH_SH_EEESB_SD_Li256ELb1ELb1ELb1ELb0EEENS1_36VarlenDynamicPersistentTileSchedulerILi128ELi112ELi256ELi256ELb1ELb1ELb0ELb1ELb1ELb1EEEEEEEEEvNT_6ParamsE)
        /*035c*/ 	.word	0x00000000
.L_154:


//--------------------- .nv.compat                --------------------------
	.section	.nv.compat,"",@"SHT_CUDA_COMPAT_INFO"
	.align	4
        /*0000*/ 	.byte	0x02, 0x09, 0x01, 0x00, 0x02, 0x02, 0x01, 0x00, 0x02, 0x05, 0x05, 0x00, 0x03, 0x07, 0x01, 0x01
        /*0010*/ 	.byte	0x02, 0x03, 0x00, 0x00, 0x02, 0x06, 0x01, 0x00, 0x04, 0x0b, 0x08, 0x00, 0x00, 0x00, 0x00, 0x00
        /*0020*/ 	.byte	0x00, 0x00, 0x00, 0x00


//--------------------- .nv.info._ZN7cutlass13device_kernelIN5flash19enable_sm80_to_sm89INS1_16FlashAttnFwdSm80INS1_25CollectiveMainloopFwdSm80ILi8ELi1ELb1EN4cute5tupleIJNS5_1CILi128EEES8_S8_EEELi128ENS_10bfloat16_tEfNS_4arch4Sm80ELb0ELb0ELb1ELb0ELb1ELb0ELb1ELb1EEENS1_21CollectiveEpilogueFwdIS9_NS6_IJNS7_ILi1EEESF_SF_EEESA_SC_Li256ELb0ELb1ELb1ELb0EEENS1_19SingleTileSchedulerILb0ELb1ELb1ELi128EEEEEEEEEvNT_6ParamsE --------------------------
	.section	.nv.info._ZN7cutlass13device_kernelIN5flash19enable_sm80_to_sm89INS1_16FlashAttnFwdSm80INS1_25CollectiveMainloopFwdSm80ILi8ELi1ELb1EN4cute5tupleIJNS5_1CILi128EEES8_S8_EEELi128ENS_10bfloat16_tEfNS_4arch4Sm80ELb0ELb0ELb1ELb0ELb1ELb0ELb1ELb1EEENS1_21CollectiveEpilogueFwdIS9_NS6_IJNS7_ILi1EEESF_SF_EEESA_SC_Li256ELb0ELb1ELb1ELb0EEENS1_19SingleTileSchedulerILb0ELb1ELb1ELi128EEEEEEEEEvNT_6ParamsE,"",@"SHT_CUDA_INFO"
	.sectionflags	@""
	.align	4


	//----- nvinfo : EIATTR_CUDA_API_VERSION
	.align		4
        /*0000*/ 	.byte	0x04, 0x37
        /*0002*/ 	.short	(.L_156 - .L_155)
.L_155:
        /*0004*/ 	.word	0x00000082


	//----- nvinfo : EIATTR_KPARAM_INFO
	.align		4
.L_156:
        /*0008*/ 	.byte	0x04, 0x17
        /*000a*/ 	.short	(.L_158 - .L_157)
.L_157:
        /*000c*/ 	.word	0x00000000
        /*0010*/ 	.short	0x0000
        /*0012*/ 	.short	0x0000
        /*0014*/ 	.byte	0x00, 0xf0, 0x61, 0x10


	//----- nvinfo : EIATTR_SPARSE_MMA_MASK
	.align		4
.L_158:
        /*0018*/ 	.byte	0x03, 0x50
        /*001a*/ 	.short	0x0000


	//----- nvinfo : EIATTR_MAXREG_COUNT
	.align		4
        /*001c*/ 	.byte	0x03, 0x1b
        /*001e*/ 	.short	0x00ff


	//----- nvinfo : EIATTR_MERCURY_ISA_VERSION
	.align		4
        /*0020*/ 	.byte	0x03, 0x5f
        /*0022*/ 	.short	0x0101


	//----- nvinfo : EIATTR_EXIT_INSTR_OFFSETS
	.align		4
        /*0024*/ 	.byte	0x04, 0x1c
        /*0026*/ 	.short	(.L_160 - .L_159)


	//   ....[0]....
.L_159:
        /*0028*/ 	.word	0x00000010


	//----- nvinfo : EIATTR_MAX_THREADS
	.align		4
.L_160:
        /*002c*/ 	.byte	0x04, 0x05
        /*002e*/ 	.short	(.L_162 - .L_161)
.L_161:
        /*0030*/ 	.word	0x00000100
        /*0034*/ 	.word	0x00000001
        /*0038*/ 	.word	0x00000001


	//----- nvinfo : EIATTR_CBANK_PARAM_SIZE
	.align		4
.L_162:
        /*003c*/ 	.byte	0x03, 0x19
        /*003e*/ 	.short	0x0418


	//----- nvinfo : EIATTR_PARAM_CBANK
	.align		4
        /*0040*/ 	.byte	0x04, 0x0a
        /*0042*/ 	.short	(.L_164 - .L_163)
	.align		4
.L_163:
        /*0044*/ 	.word	index@(.nv.constant0._ZN7cutlass13device_kernelIN5flash19enable_sm80_to_sm89INS1_16FlashAttnFwdSm80INS1_25CollectiveMainloopFwdSm80ILi8ELi1ELb1EN4cute5tupleIJNS5_1CILi128EEES8_S8_EEELi128ENS_10bfloat16_tEfNS_4arch4Sm80ELb0ELb0ELb1ELb0ELb1ELb0ELb1ELb1EEENS1_21CollectiveEpilogueFwdIS9_NS6_IJNS7_ILi1EEESF_SF_EEESA_SC_Li256ELb0ELb1ELb1ELb0EEENS1_19SingleTileSchedulerILb0ELb1ELb1ELi128EEEEEEEEEvNT_6ParamsE)
        /*0048*/ 	.short	0x0210
        /*004a*/ 	.short	0x0418


	//----- nvinfo : EIATTR_SW_WAR
	.align		4
.L_164:
        /*004c*/ 	.byte	0x04, 0x36
        /*004e*/ 	.short	(.L_166 - .L_165)
.L_165:
        /*0050*/ 	.word	0x00000008
.L_166:


//--------------------- .nv.info._ZN7cutlass13device_kernelIN5flash19enable_sm80_to_sm89INS1_16FlashAttnFwdSm80INS1_25CollectiveMainloopFwdSm80ILi8ELi1ELb1EN4cute5tupleIJNS5_1CILi128EEENS7_ILi96EEES8_EEELi128ENS_10bfloat16_tEfNS_4arch4Sm80ELb0ELb1ELb1ELb0ELb1ELb0ELb1ELb1EEENS1_21CollectiveEpilogueFwdINS6_IJS8_S8_S9_EEENS6_IJNS7_ILi1EEESH_SH_EEESB_SD_Li256ELb0ELb1ELb1ELb0EEENS1_19SingleTileSchedulerILb0ELb1ELb1ELi128EEEEEEEEEvNT_6ParamsE --------------------------
	.section	.nv.info._ZN7cutlass13device_kernelIN5flash19enable_sm80_to_sm89INS1_16FlashAttnFwdSm80INS1_25CollectiveMainloopFwdSm80ILi8ELi1ELb1EN4cute5tupleIJNS5_1CILi128EEENS7_ILi96EEES8_EEELi128ENS_10bfloat16_tEfNS_4arch4Sm80ELb0ELb1ELb1ELb0ELb1ELb0ELb1ELb1EEENS1_21CollectiveEpilogueFwdINS6_IJS8_S8_S9_EEENS6_IJNS7_ILi1EEESH_SH_EEESB_SD_Li256ELb0ELb1ELb1ELb0EEENS1_19SingleTileSchedulerILb0ELb1ELb1ELi128EEEEEEEEEvNT_6ParamsE,"",@"SHT_CUDA_INFO"
	.sectionflags	@""
	.align	4


	//----- nvinfo : EIATTR_CUDA_API_VERSION
	.align		4
        /*0000*/ 	.byte	0x04, 0x37
        /*0002*/ 	.short	(.L_168 - .L_167)
.L_167:
        /*0004*/ 	.word	0x00000082


	//----- nvinfo : EIATTR_KPARAM_INFO
	.align		4
.L_168:
        /*0008*/ 	.byte	0x04, 0x17
        /*000a*/ 	.short	(.L_170 - .L_169)
.L_169:
        /*000c*/ 	.word	0x00000000
        /*0010*/ 	.short	0x0000
        /*0012*/ 	.short	0x0000
        /*0014*/ 	.byte	0x00, 0xf0, 0x61, 0x10


	//----- nvinfo : EIATTR_SPARSE_MMA_MASK
	.align		4
.L_170:
        /*0018*/ 	.byte	0x03, 0x50
        /*001a*/ 	.short	0x0000


	//----- nvinfo : EIATTR_MAXREG_COUNT
	.align		4
        /*001c*/ 	.byte	0x03, 0x1b
        /*001e*/ 	.short	0x00ff


	//----- nvinfo : EIATTR_MERCURY_ISA_VERSION
	.align		4
        /*0020*/ 	.byte	0x03, 0x5f
        /*0022*/ 	.short	0x0101


	//----- nvinfo : EIATTR_EXIT_INSTR_OFFSETS
	.align		4
        /*0024*/ 	.byte	0x04, 0x1c
        /*0026*/ 	.short	(.L_172 - .L_171)


	//   ....[0]....
.L_171:
        /*0028*/ 	.word	0x00000010


	//----- nvinfo : EIATTR_MAX_THREADS
	.align		4
.L_172:
        /*002c*/ 	.byte	0x04, 0x05
        /*002e*/ 	.short	(.L_174 - .L_173)
.L_173:
        /*0030*/ 	.word	0x00000100
        /*0034*/ 	.word	0x00000001
        /*0038*/ 	.word	0x00000001


	//----- nvinfo : EIATTR_CBANK_PARAM_SIZE
	.align		4
.L_174:
        /*003c*/ 	.byte	0x03, 0x19
        /*003e*/ 	.short	0x0418


	//----- nvinfo : EIATTR_PARAM_CBANK
	.align		4
        /*0040*/ 	.byte	0x04, 0x0a
        /*0042*/ 	.short	(.L_176 - .L_175)
	.align		4
.L_175:
        /*0044*/ 	.word	index@(.nv.constant0._ZN7cutlass13device_kernelIN5flash19enable_sm80_to_sm89INS1_16FlashAttnFwdSm80INS1_25CollectiveMainloopFwdSm80ILi8ELi1ELb1EN4cute5tupleIJNS5_1CILi128EEENS7_ILi96EEES8_EEELi128ENS_10bfloat16_tEfNS_4arch4Sm80ELb0ELb1ELb1ELb0ELb1ELb0ELb1ELb1EEENS1_21CollectiveEpilogueFwdINS6_IJS8_S8_S9_EEENS6_IJNS7_ILi1EEESH_SH_EEESB_SD_Li256ELb0ELb1ELb1ELb0EEENS1_19SingleTileSchedulerILb0ELb1ELb1ELi128EEEEEEEEEvNT_6ParamsE)
        /*0048*/ 	.short	0x0210
        /*004a*/ 	.short	0x0418


	//----- nvinfo : EIATTR_SW_WAR
	.align		4
.L_176:
        /*004c*/ 	.byte	0x04, 0x36
        /*004e*/ 	.short	(.L_178 - .L_177)
.L_177:
        /*0050*/ 	.word	0x00000008
.L_178:


//--------------------- .nv.info._ZN7cutlass13device_kernelIN5flash19enable_sm80_to_sm89INS1_16FlashAttnFwdSm80INS1_25CollectiveMainloopFwdSm80ILi8ELi1ELb1EN4cute5tupleIJNS5_1CILi128EEES8_S8_EEELi128ENS_10bfloat16_tEfNS_4arch4Sm80ELb1ELb0ELb1ELb0ELb1ELb0ELb1ELb1EEENS1_21CollectiveEpilogueFwdIS9_NS6_IJNS7_ILi1EEESF_SF_EEESA_SC_Li256ELb0ELb1ELb1ELb0EEENS1_30DynamicPersistentTileSchedulerILi256ELi256ELb1ELb1ELb0EEEEEEEEEvNT_6ParamsE --------------------------
	.section	.nv.info._ZN7cutlass13device_kernelIN5flash19enable_sm80_to_sm89INS1_16FlashAttnFwdSm80INS1_25CollectiveMainloopFwdSm80ILi8ELi1ELb1EN4cute5tupleIJNS5_1CILi128EEES8_S8_EEELi128ENS_10bfloat16_tEfNS_4arch4Sm80ELb1ELb0ELb1ELb0ELb1ELb0ELb1ELb1EEENS1_21CollectiveEpilogueFwdIS9_NS6_IJNS7_ILi1EEESF_SF_EEESA_SC_Li256ELb0ELb1ELb1ELb0EEENS1_30DynamicPersistentTileSchedulerILi256ELi256ELb1ELb1ELb0EEEEEEEEEvNT_6ParamsE,"",@"SHT_CUDA_INFO"
	.sectionflags	@""
	.align	4


	//----- nvinfo : EIATTR_CUDA_API_VERSION
	.align		4
        /*0000*/ 	.byte	0x04, 0x37
        /*0002*/ 	.short	(.L_180 - .L_179)
.L_179:
        /*0004*/ 	.word	0x00000082


	//----- nvinfo : EIATTR_KPARAM_INFO
	.align		4
.L_180:
        /*0008*/ 	.byte	0x04, 0x17
        /*000a*/ 	.short	(.L_182 - .L_181)
.L_181:
        /*000c*/ 	.word	0x00000000
        /*0010*/ 	.short	0x0000
        /*0012*/ 	.short	0x0000
        /*0014*/ 	.byte	0x00, 0xf0, 0xa1, 0x10


	//----- nvinfo : EIATTR_SPARSE_MMA_MASK
	.align		4
.L_182:
        /*0018*/ 	.byte	0x03, 0x50
        /*001a*/ 	.short	0x0000


	//----- nvinfo : EIATTR_MAXREG_COUNT
	.align		4
        /*001c*/ 	.byte	0x03, 0x1b
        /*001e*/ 	.short	0x00ff


	//----- nvinfo : EIATTR_MERCURY_ISA_VERSION
	.align		4
        /*0020*/ 	.byte	0x03, 0x5f
        /*0022*/ 	.short	0x0101


	//----- nvinfo : EIATTR_EXIT_INSTR_OFFSETS
	.align		4
        /*0024*/ 	.byte	0x04, 0x1c
        /*0026*/ 	.short	(.L_184 - .L_183)


	//   ....[0]....
.L_183:
        /*0028*/ 	.word	0x00000010


	//----- nvinfo : EIATTR_MAX_THREADS
	.align		4
.L_184:
        /*002c*/ 	.byte	0x04, 0x05
        /*002e*/ 	.short	(.L_186 - .L_185)
.L_185:
        /*0030*/ 	.word	0x00000100
        /*0034*/ 	.word	0x00000001
        /*0038*/ 	.word	0x00000001


	//----- nvinfo : EIATTR_CBANK_PARAM_SIZE
	.align		4
.L_186:
        /*003c*/ 	.byte	0x03, 0x19
        /*003e*/ 	.short	0x0428


	//----- nvinfo : EIATTR_PARAM_CBANK
	.align		4
        /*0040*/ 	.byte	0x04, 0x0a
        /*0042*/ 	.short	(.L_188 - .L_187)
	.align		4
.L_187:
        /*0044*/ 	.word	index@(.nv.constant0._ZN7cutlass13device_kernelIN5flash19enable_sm80_to_sm89INS1_16FlashAttnFwdSm80INS1_25CollectiveMainloopFwdSm80ILi8ELi1ELb1EN4cute5tupleIJNS5_1CILi128EEES8_S8_EEELi128ENS_10bfloat16_tEfNS_4arch4Sm80ELb1ELb0ELb1ELb0ELb1ELb0ELb1ELb1EEENS1_21CollectiveEpilogueFwdIS9_NS6_IJNS7_ILi1EEESF_SF_EEESA_SC_Li256ELb0ELb1ELb1ELb0EEENS1_30DynamicPersistentTileSchedulerILi256ELi256ELb1ELb1ELb0EEEEEEEEEvNT_6ParamsE)
        /*0048*/ 	.short	0x0210
        /*004a*/ 	.short	0x0428


	//----- nvinfo : EIATTR_SW_WAR
	.align		4
.L_188:
        /*004c*/ 	.byte	0x04, 0x36
        /*004e*/ 	.short	(.L_190 - .L_189)
.L_189:
        /*0050*/ 	.word	0x00000008
.L_190:


//--------------------- .nv.info._ZN7cutlass13device_kernelIN5flash19enable_sm80_to_sm89INS1_16FlashAttnFwdSm80INS1_25CollectiveMainloopFwdSm80ILi4ELi1ELb0EN4cute5tupleIJNS5_1CILi128EEENS7_ILi64EEES8_EEELi128ENS_10bfloat16_tEfNS_4arch4Sm80ELb0ELb0ELb1ELb0ELb1ELb0ELb1ELb1EEENS1_21CollectiveEpilogueFwdINS6_IJS8_S8_S9_EEENS6_IJNS7_ILi1EEESH_SH_EEESB_SD_Li128ELb0ELb1ELb1ELb0EEENS1_19SingleTileSchedulerILb0ELb1ELb1ELi128EEEEEEEEEvNT_6ParamsE --------------------------
	.section	.nv.info._ZN7cutlass13device_kernelIN5flash19enable_sm80_to_sm89INS1_16FlashAttnFwdSm80INS1_25CollectiveMainloopFwdSm80ILi4ELi1ELb0EN4cute5tupleIJNS5_1CILi128EEENS7_ILi64EEES8_EEELi128ENS_10bfloat16_tEfNS_4arch4Sm80ELb0ELb0ELb1ELb0ELb1ELb0ELb1ELb1EEENS1_21CollectiveEpilogueFwdINS6_IJS8_S8_S9_EEENS6_IJNS7_ILi1EEESH_SH_EEESB_SD_Li128ELb0ELb1ELb1ELb0EEENS1_19SingleTileSchedulerILb0ELb1ELb1ELi128EEEEEEEEEvNT_6ParamsE,"",@"SHT_CUDA_INFO"
	.sectionflags	@""
	.align	4


	//----- nvinfo : EIATTR_CUDA_API_VERSION
	.align		4
        /*0000*/ 	.byte	0x04, 0x37
        /*0002*/ 	.short	(.L_192 - .L_191)
.L_191:
        /*0004*/ 	.word	0x00000082


	//----- nvinfo : EIATTR_KPARAM_INFO
	.align		4
.L_192:
        /*0008*/ 	.byte	0x04, 0x17
        /*000a*/ 	.short	(.L_194 - .L_193)
.L_193:
        /*000c*/ 	.word	0x00000000
        /*0010*/ 	.short	0x0000
        /*0012*/ 	.short	0x0000
        /*0014*/ 	.byte	0x00, 0xf0, 0x61, 0x10


	//----- nvinfo : EIATTR_SPARSE_MMA_MASK
	.align		4
.L_194:
        /*0018*/ 	.byte	0x03, 0x50
        /*001a*/ 	.short	0x0000


	//----- nvinfo : EIATTR_MAXREG_COUNT
	.align		4
        /*001c*/ 	.byte	0x03, 0x1b
        /*001e*/ 	.short	0x00ff


	//----- nvinfo : EIATTR_MERCURY_ISA_VERSION
	.align		4
        /*0020*/ 	.byte	0x03, 0x5f
        /*0022*/ 	.short	0x0101


	//----- nvinfo : EIATTR_EXIT_INSTR_OFFSETS
	.align		4
        /*0024*/ 	.byte	0x04, 0x1c
        /*0026*/ 	.short	(.L_196 - .L_195)


	//   ....[0]....
.L_195:
        /*0028*/ 	.word	0x00000010


	//----- nvinfo : EIATTR_MAX_THREADS
	.align		4
.L_196:
        /*002c*/ 	.byte	0x04, 0x05
        /*002e*/ 	.short	(.L_198 - .L_197)
.L_197:
        /*0030*/ 	.word	0x00000080
        /*0034*/ 	.word	0x00000001
        /*0038*/ 	.word	0x00000001


	//----- nvinfo : EIATTR_CBANK_PARAM_SIZE
	.align		4
.L_198:
        /*003c*/ 	.byte	0x03, 0x19
        /*003e*/ 	.short	0x0418


	//----- nvinfo : EIATTR_PARAM_CBANK
	.align		4
        /*0040*/ 	.byte	0x04, 0x0a
        /*0042*/ 	.short	(.L_200 - .L_199)
	.align		4
.L_199:
        /*0044*/ 	.word	index@(.nv.constant0._ZN7cutlass13device_kernelIN5flash19enable_sm80_to_sm89INS1_16FlashAttnFwdSm80INS1_25CollectiveMainloopFwdSm80ILi4ELi1ELb0EN4cute5tupleIJNS5_1CILi128EEENS7_ILi64EEES8_EEELi128ENS_10bfloat16_tEfNS_4arch4Sm80ELb0ELb0ELb1ELb0ELb1ELb0ELb1ELb1EEENS1_21CollectiveEpilogueFwdINS6_IJS8_S8_S9_EEENS6_IJNS7_ILi1EEESH_SH_EEESB_SD_Li128ELb0ELb1ELb1ELb0EEENS1_19SingleTileSchedulerILb0ELb1ELb1ELi128EEEEEEEEEvNT_6ParamsE)
        /*0048*/ 	.short	0x0210
        /*004a*/ 	.short	0x0418


	//----- nvinfo : EIATTR_SW_WAR
	.align		4
.L_200:
        /*004c*/ 	.byte	0x04, 0x36
        /*004e*/ 	.short	(.L_202 - .L_201)
.L_201:
        /*0050*/ 	.word	0x00000008
.L_202:


//--------------------- .nv.info._ZN7cutlass13device_kernelIN5flash19enable_sm80_to_sm89INS1_16FlashAttnFwdSm80INS1_25CollectiveMainloopFwdSm80ILi8ELi1ELb1EN4cute5tupleIJNS5_1CILi128EEENS7_ILi112EEES8_EEELi128ENS_10bfloat16_tEfNS_4arch4Sm80ELb0ELb0ELb1ELb1ELb1ELb0ELb1ELb1EEENS1_21CollectiveEpilogueFwdINS6_IJS8_S8_S9_EEENS6_IJNS7_ILi1EEESH_SH_EEESB_SD_Li256ELb1ELb1ELb1ELb0EEENS1_36VarlenDynamicPersistentTileSchedulerILi128ELi112ELi256ELi256ELb1ELb1ELb0ELb0ELb1ELb1EEEEEEEEEvNT_6ParamsE --------------------------
	.section	.nv.info._ZN7cutlass13device_kernelIN5flash19enable_sm80_to_sm89INS1_16FlashAttnFwdSm80INS1_25CollectiveMainloopFwdSm80ILi8ELi1ELb1EN4cute5tupleIJNS5_1CILi128EEENS7_ILi112EEES8_EEELi128ENS_10bfloat16_tEfNS_4arch4Sm80ELb0ELb0ELb1ELb1ELb1ELb0ELb1ELb1EEENS1_21CollectiveEpilogueFwdINS6_IJS8_S8_S9_EEENS6_IJNS7_ILi1EEESH_SH_EEESB_SD_Li256ELb1ELb1ELb1ELb0EEENS1_36VarlenDynamicPersistentTileSchedulerILi128ELi112ELi256ELi256ELb1ELb1ELb0ELb0ELb1ELb1EEEEEEEEEvNT_6ParamsE,"",@"SHT_CUDA_INFO"
	.sectionflags	@""
	.align	4


	//----- nvinfo : EIATTR_CUDA_API_VERSION
	.align		4
        /*0000*/ 	.byte	0x04, 0x37
        /*0002*/ 	.short	(.L_204 - .L_203)
.L_203:
        /*0004*/ 	.word	0x00000082


	//----- nvinfo : EIATTR_KPARAM_INFO
	.align		4
.L_204:
        /*0008*/ 	.byte	0x04, 0x17
        /*000a*/ 	.short	(.L_206 - .L_205)
.L_205:
        /*000c*/ 	.word	0x00000000
        /*0010*/ 	.short	0x0000
        /*0012*/ 	.short	0x0000
        /*0014*/ 	.byte	0x00, 0xf0, 0xe1, 0x10


	//----- nvinfo : EIATTR_SPARSE_MMA_MASK
	.align		4
.L_206:
        /*0018*/ 	.byte	0x03, 0x50
        /*001a*/ 	.short	0x0000


	//----- nvinfo : EIATTR_MAXREG_COUNT
	.align		4
        /*001c*/ 	.byte	0x03, 0x1b
        /*001e*/ 	.short	0x00ff


	//----- nvinfo : EIATTR_MERCURY_ISA_VERSION
	.align		4
        /*0020*/ 	.byte	0x03, 0x5f
        /*0022*/ 	.short	0x0101


	//----- nvinfo : EIATTR_EXIT_INSTR_OFFSETS
	.align		4
        /*0024*/ 	.byte	0x04, 0x1c
        /*0026*/ 	.short	(.L_208 - .L_207)


	//   ....[0]....
.L_207:
        /*0028*/ 	.word	0x00000010


	//----- nvinfo : EIATTR_MAX_THREADS
	.align		4
.L_208:
        /*002c*/ 	.byte	0x04, 0x05
        /*002e*/ 	.short	(.L_210 - .L_209)
.L_209:
        /*0030*/ 	.word	0x00000100
        /*0034*/ 	.word	0x00000001
        /*0038*/ 	.word	0x00000001


	//----- nvinfo : EIATTR_CBANK_PARAM_SIZE
	.align		4
.L_210:
        /*003c*/ 	.byte	0x03, 0x19
        /*003e*/ 	.short	0x0438


	//----- nvinfo : EIATTR_PARAM_CBANK
	.align		4
        /*0040*/ 	.byte	0x04, 0x0a
        /*0042*/ 	.short	(.L_212 - .L_211)
	.align		4
.L_211:
        /*0044*/ 	.word	index@(.nv.constant0._ZN7cutlass13device_kernelIN5flash19enable_sm80_to_sm89INS1_16FlashAttnFwdSm80INS1_25CollectiveMainloopFwdSm80ILi8ELi1ELb1EN4cute5tupleIJNS5_1CILi128EEENS7_ILi112EEES8_EEELi128ENS_10bfloat16_tEfNS_4arch4Sm80ELb0ELb0ELb1ELb1ELb1ELb0ELb1ELb1EEENS1_21CollectiveEpilogueFwdINS6_IJS8_S8_S9_EEENS6_IJNS7_ILi1EEESH_SH_EEESB_SD_Li256ELb1ELb1ELb1ELb0EEENS1_36VarlenDynamicPersistentTileSchedulerILi128ELi112ELi256ELi256ELb1ELb1ELb0ELb0ELb1ELb1EEEEEEEEEvNT_6ParamsE)
        /*0048*/ 	.short	0x0210
        /*004a*/ 	.short	0x0438


	//----- nvinfo : EIATTR_SW_WAR
	.align		4
.L_212:
        /*004c*/ 	.byte	0x04, 0x36
        /*004e*/ 	.short	(.L_214 - .L_213)
.L_213:
        /*0050*/ 	.word	0x00000008
.L_214:


//--------------------- .nv.info._ZN7cutlass13device_kernelIN5flash19enable_sm80_to_sm89INS1_16FlashAttnFwdSm80INS1_25CollectiveMainloopFwdSm80ILi8ELi1ELb1EN4cute5tupleIJNS5_1CILi128EEENS7_ILi112EEES8_EEELi128ENS_10bfloat16_tEfNS_4arch4Sm80ELb0ELb0ELb1ELb1ELb1ELb1ELb1ELb1EEENS1_21CollectiveEpilogueFwdINS6_IJS8_S8_S9_EEENS6_IJNS7_ILi1EEESH_SH_EEESB_SD_Li256ELb1ELb1ELb1ELb0EEENS1_36VarlenDynamicPersistentTileSchedulerILi128ELi112ELi256ELi256ELb1ELb1ELb0ELb0ELb1ELb1EEEEEEEEEvNT_6ParamsE --------------------------
	.section	.nv.info._ZN7cutlass13device_kernelIN5flash19enable_sm80_to_sm89INS1_16FlashAttnFwdSm80INS1_25CollectiveMainloopFwdSm80ILi8ELi1ELb1EN4cute5tupleIJNS5_1CILi128EEENS7_ILi112EEES8_EEELi128ENS_10bfloat16_tEfNS_4arch4Sm80ELb0ELb0ELb1ELb1ELb1ELb1ELb1ELb1EEENS1_21CollectiveEpilogueFwdINS6_IJS8_S8_S9_EEENS6_IJNS7_ILi1EEESH_SH_EEESB_SD_Li256ELb1ELb1ELb1ELb0EEENS1_36VarlenDynamicPersistentTileSchedulerILi128ELi112ELi256ELi256ELb1ELb1ELb0ELb0ELb1ELb1EEEEEEEEEvNT_6ParamsE,"",@"SHT_CUDA_INFO"
	.sectionflags	@""
	.align	4


	//----- nvinfo : EIATTR_CUDA_API_VERSION
	.align		4
        /*0000*/ 	.byte	0x04, 0x37
        /*0002*/ 	.short	(.L_216 - .L_215)
.L_215:
        /*0004*/ 	.word	0x00000082


	//----- nvinfo : EIATTR_KPARAM_INFO
	.align		4
.L_216:
        /*0008*/ 	.byte	0x04, 0x17
        /*000a*/ 	.short	(.L_218 - .L_217)
.L_217:
        /*000c*/ 	.word	0x00000000
        /*0010*/ 	.short	0x0000
        /*0012*/ 	.short	0x0000
        /*0014*/ 	.byte	0x00, 0xf0, 0xe1, 0x10


	//----- nvinfo : EIATTR_SPARSE_MMA_MASK
	.align		4
.L_218:
        /*0018*/ 	.byte	0x03, 0x50
        /*001a*/ 	.short	0x0000


	//----- nvinfo : EIATTR_MAXREG_COUNT
	.align		4
        /*001c*/ 	.byte	0x03, 0x1b
        /*001e*/ 	.short	0x00ff


	//----- nvinfo : EIATTR_MERCURY_ISA_VERSION
	.align		4
        /*0020*/ 	.byte	0x03, 0x5f
        /*0022*/ 	.short	0x0101


	//----- nvinfo : EIATTR_EXIT_INSTR_OFFSETS
	.align		4
        /*0024*/ 	.byte	0x04, 0x1c
        /*0026*/ 	.short	(.L_220 - .L_219)


	//   ....[0]....
.L_219:
        /*0028*/ 	.word	0x00000010


	//----- nvinfo : EIATTR_MAX_THREADS
	.align		4
.L_220:
        /*002c*/ 	.byte	0x04, 0x05
        /*002e*/ 	.short	(.L_222 - .L_221)
.L_221:
        /*0030*/ 	.word	0x00000100
        /*0034*/ 	.word	0x00000001
        /*0038*/ 	.word	0x00000001


	//----- nvinfo : EIATTR_CBANK_PARAM_SIZE
	.align		4
.L_222:
        /*003c*/ 	.byte	0x03, 0x19
        /*003e*/ 	.short	0x0438


	//----- nvinfo : EIATTR_PARAM_CBANK
	.align		4
        /*0040*/ 	.byte	0x04, 0x0a
        /*0042*/ 	.short	(.L_224 - .L_223)
	.align		4
.L_223:
        /*0044*/ 	.word	index@(.nv.constant0._ZN7cutlass13device_kernelIN5flash19enable_sm80_to_sm89INS1_16FlashAttnFwdSm80INS1_25CollectiveMainloopFwdSm80ILi8ELi1ELb1EN4cute5tupleIJNS5_1CILi128EEENS7_ILi112EEES8_EEELi128ENS_10bfloat16_tEfNS_4arch4Sm80ELb0ELb0ELb1ELb1ELb1ELb1ELb1ELb1EEENS1_21CollectiveEpilogueFwdINS6_IJS8_S8_S9_EEENS6_IJNS7_ILi1EEESH_SH_EEESB_SD_Li256ELb1ELb1ELb1ELb0EEENS1_36VarlenDynamicPersistentTileSchedulerILi128ELi112ELi256ELi256ELb1ELb1ELb0ELb0ELb1ELb1EEEEEEEEEvNT_6ParamsE)
        /*0048*/ 	.short	0x0210
        /*004a*/ 	.short	0x0438


	//----- nvinfo : EIATTR_SW_WAR
	.align		4
.L_224:
        /*004c*/ 	.byte	0x04, 0x36
        /*004e*/ 	.short	(.L_226 - .L_225)
.L_225:
        /*0050*/ 	.word	0x00000008
.L_226:


//--------------------- .nv.info._ZN7cutlass13device_kernelIN5flash19enable_sm80_to_sm89INS1_16FlashAttnFwdSm80INS1_25CollectiveMainloopFwdSm80ILi4ELi1ELb0EN4cute5tupleIJNS5_1CILi128EEENS7_ILi48EEES8_EEELi128ENS_10bfloat16_tEfNS_4arch4Sm80ELb0ELb1ELb1ELb0ELb1ELb0ELb1ELb1EEENS1_21CollectiveEpilogueFwdINS6_IJS8_S8_S9_EEENS6_IJNS7_ILi1EEESH_SH_EEESB_SD_Li128ELb0ELb1ELb1ELb0EEENS1_19SingleTileSchedulerILb0ELb1ELb1ELi128EEEEEEEEEvNT_6ParamsE --------------------------
	.section	.nv.info._ZN7cutlass13device_kernelIN5flash19enable_sm80_to_sm89INS1_16FlashAttnFwdSm80INS1_25CollectiveMainloopFwdSm80ILi4ELi1ELb0EN4cute5tupleIJNS5_1CILi128EEENS7_ILi48EEES8_EEELi128ENS_10bfloat16_tEfNS_4arch4Sm80ELb0ELb1ELb1ELb0ELb1ELb0ELb1ELb1EEENS1_21CollectiveEpilogueFwdINS6_IJS8_S8_S9_EEENS6_IJNS7_ILi1EEESH_SH_EEESB_SD_Li128ELb0ELb1ELb1ELb0EEENS1_19SingleTileSchedulerILb0ELb1ELb1ELi128EEEEEEEEEvNT_6ParamsE,"",@"SHT_CUDA_INFO"
	.sectionflags	@""
	.align	4


	//----- nvinfo : EIATTR_CUDA_API_VERSION
	.align		4
        /*0000*/ 	.byte	0x04, 0x37
        /*0002*/ 	.short	(.L_228 - .L_227)
.L_227:
        /*0004*/ 	.word	0x00000082


	//----- nvinfo : EIATTR_KPARAM_INFO
	.align		4
.L_228:
        /*0008*/ 	.byte	0x04, 0x17
        /*000a*/ 	.short	(.L_230 - .L_229)
.L_229:
        /*000c*/ 	.word	0x00000000
        /*0010*/ 	.short	0x0000
        /*0012*/ 	.short	0x0000
        /*0014*/ 	.byte	0x00, 0xf0, 0x61, 0x10


	//----- nvinfo : EIATTR_SPARSE_MMA_MASK
	.align		4
.L_230:
        /*0018*/ 	.byte	0x03, 0x50
        /*001a*/ 	.short	0x0000


	//----- nvinfo : EIATTR_MAXREG_COUNT
	.align		4
        /*001c*/ 	.byte	0x03, 0x1b
        /*001e*/ 	.short	0x00ff


	//----- nvinfo : EIATTR_MERCURY_ISA_VERSION
	.align		4
        /*0020*/ 	.byte	0x03, 0x5f
        /*0022*/ 	.short	0x0101


	//----- nvinfo : EIATTR_EXIT_INSTR_OFFSETS
	.align		4
        /*0024*/ 	.byte	0x04, 0x1c
        /*0026*/ 	.short	(.L_232 - .L_231)


	//   ....[0]....
.L_231:
        /*0028*/ 	.word	0x00000010


	//----- nvinfo : EIATTR_MAX_THREADS
	.align		4
.L_232:
        /*002c*/ 	.byte	0x04, 0x05
        /*002e*/ 	.short	(.L_234 - .L_233)
.L_233:
        /*0030*/ 	.word	0x00000080
        /*0034*/ 	.word	0x00000001
        /*0038*/ 	.word	0x00000001


	//----- nvinfo : EIATTR_CBANK_PARAM_SIZE
	.align		4
.L_234:
        /*003c*/ 	.byte	0x03, 0x19
        /*003e*/ 	.short	0x0418


	//----- nvinfo : EIATTR_PARAM_CBANK
	.align		4
        /*0040*/ 	.byte	0x04, 0x0a
        /*0042*/ 	.short	(.L_236 - .L_235)
	.align		4
.L_235:
        /*0044*/ 	.word	index@(.nv.constant0._ZN7cutlass13device_kernelIN5flash19enable_sm80_to_sm89INS1_16FlashAttnFwdSm80INS1_25CollectiveMainloopFwdSm80ILi4ELi1ELb0EN4cute5tupleIJNS5_1CILi128EEENS7_ILi48EEES8_EEELi128ENS_10bfloat16_tEfNS_4arch4Sm80ELb0ELb1ELb1ELb0ELb1ELb0ELb1ELb1EEENS1_21CollectiveEpilogueFwdINS6_IJS8_S8_S9_EEENS6_IJNS7_ILi1EEESH_SH_EEESB_SD_Li128ELb0ELb1ELb1ELb0EEENS1_19SingleTileSchedulerILb0ELb1ELb1ELi128EEEEEEEEEvNT_6ParamsE)
        /*0048*/ 	.short	0x0210
        /*004a*/ 	.short	0x0418


	//----- nvinfo : EIATTR_SW_WAR
	.align		4
.L_236:
        /*004c*/ 	.byte	0x04, 0x36
        /*004e*/ 	.short	(.L_238 - .L_237)
.L_237:
        /*0050*/ 	.word	0x00000008
.L_238:


//--------------------- .nv.info._ZN7cutlass13device_kernelIN5flash19enable_sm80_to_sm89INS1_16FlashAttnFwdSm80INS1_25CollectiveMainloopFwdSm80ILi8ELi1ELb1EN4cute5tupleIJNS5_1CILi128EEENS7_ILi96EEES8_EEELi128ENS_10bfloat16_tEfNS_4arch4Sm80ELb0ELb1ELb1ELb1ELb1ELb0ELb1ELb1EEENS1_21CollectiveEpilogueFwdINS6_IJS8_S8_S9_EEENS6_IJNS7_ILi1EEESH_SH_EEESB_SD_Li256ELb1ELb1ELb1ELb0EEENS1_36VarlenDynamicPersistentTileSchedulerILi128ELi96ELi256ELi256ELb1ELb1ELb0ELb1ELb0ELb1EEEEEEEEEvNT_6ParamsE --------------------------
	.section	.nv.info._ZN7cutlass13device_kernelIN5flash19enable_sm80_to_sm89INS1_16FlashAttnFwdSm80INS1_25CollectiveMainloopFwdSm80ILi8ELi1ELb1EN4cute5tupleIJNS5_1CILi128EEENS7_ILi96EEES8_EEELi128ENS_10bfloat16_tEfNS_4arch4Sm80ELb0ELb1ELb1ELb1ELb1ELb0ELb1ELb1EEENS1_21CollectiveEpilogueFwdINS6_IJS8_S8_S9_EEENS6_IJNS7_ILi1EEESH_SH_EEESB_SD_Li256ELb1ELb1ELb1ELb0EEENS1_36VarlenDynamicPersistentTileSchedulerILi128ELi96ELi256ELi256ELb1ELb1ELb0ELb1ELb0ELb1EEEEEEEEEvNT_6ParamsE,"",@"SHT_CUDA_INFO"
	.sectionflags	@""
	.align	4


	//----- nvinfo : EIATTR_CUDA_API_VERSION
	.align		4
        /*0000*/ 	.byte	0x04, 0x37
        /*0002*/ 	.short	(.L_240 - .L_239)
.L_239:
        /*0004*/ 	.word	0x00000082


	//----- nvinfo : EIATTR_KPARAM_INFO
	.align		4
.L_240:
        /*0008*/ 	.byte	0x04, 0x17
        /*000a*/ 	.short	(.L_242 - .L_241)
.L_241:
        /*000c*/ 	.word	0x00000000
        /*0010*/ 	.short	0x0000
        /*0012*/ 	.short	0x0000
        /*0014*/ 	.byte	0x00, 0xf0, 0xe1, 0x10


	//----- nvinfo : EIATTR_SPARSE_MMA_MASK
	.align		4
.L_242:
        /*0018*/ 	.byte	0x03, 0x50
        /*001a*/ 	.short	0x0000


	//----- nvinfo : EIATTR_MAXREG_COUNT
	.align		4
        /*001c*/ 	.byte	0x03, 0x1b
        /*001e*/ 	.short	0x00ff


	//----- nvinfo : EIATTR_MERCURY_ISA_VERSION
	.align		4
        /*0020*/ 	.byte	0x03, 0x5f
        /*0022*/ 	.short	0x0101


	//----- nvinfo : EIATTR_EXIT_INSTR_OFFSETS
	.align		4
        /*0024*/ 	.byte	0x04, 0x1c
        /*0026*/ 	.short	(.L_244 - .L_243)


	//   ....[0]....
.L_243:
        /*0028*/ 	.word	0x00000010


	//----- nvinfo : EIATTR_MAX_THREADS
	.align		4
.L_244:
        /*002c*/ 	.byte	0x04, 0x05
        /*002e*/ 	.short	(.L_246 - .L_245)
.L_245:
        /*0030*/ 	.word	0x00000100
        /*0034*/ 	.word	0x00000001
        /*0038*/ 	.word	0x00000001


	//----- nvinfo : EIATTR_CBANK_PARAM_SIZE
	.align		4
.L_246:
        /*003c*/ 	.byte	0x03, 0x19
        /*003e*/ 	.short	0x0438


	//----- nvinfo : EIATTR_PARAM_CBANK
	.align		4
        /*0040*/ 	.byte	0x04, 0x0a
        /*0042*/ 	.short	(.L_248 - .L_247)
	.align		4
.L_247:
        /*0044*/ 	.word	index@(.nv.constant0._ZN7cutlass13device_kernelIN5flash19enable_sm80_to_sm89INS1_16FlashAttnFwdSm80INS1_25CollectiveMainloopFwdSm80ILi8ELi1ELb1EN4cute5tupleIJNS5_1CILi128EEENS7_ILi96EEES8_EEELi128ENS_10bfloat16_tEfNS_4arch4Sm80ELb0ELb1ELb1ELb1ELb1ELb0ELb1ELb1EEENS1_21CollectiveEpilogueFwdINS6_IJS8_S8_S9_EEENS6_IJNS7_ILi1EEESH_SH_EEESB_SD_Li256ELb1ELb1ELb1ELb0EEENS1_36VarlenDynamicPersistentTileSchedulerILi128ELi96ELi256ELi256ELb1ELb1ELb0ELb1ELb0ELb1EEEEEEEEEvNT_6ParamsE)
        /*0048*/ 	.short	0x0210
        /*004a*/ 	.short	0x0438


	//----- nvinfo : EIATTR_SW_WAR
	.align		4
.L_248:
        /*004c*/ 	.byte	0x04, 0x36
        /*004e*/ 	.short	(.L_250 - .L_249)
.L_249:
        /*0050*/ 	.word	0x00000008
.L_250:


//--------------------- .nv.info._ZN7cutlass13device_kernelIN5flash19enable_sm80_to_sm89INS1_16FlashAttnFwdSm80INS1_25CollectiveMainloopFwdSm80ILi8ELi1ELb1EN4cute5tupleIJNS5_1CILi128EEENS7_ILi96EEES8_EEELi128ENS_10bfloat16_tEfNS_4arch4Sm80ELb0ELb1ELb1ELb1ELb1ELb1ELb1ELb1EEENS1_21CollectiveEpilogueFwdINS6_IJS8_S8_S9_EEENS6_IJNS7_ILi1EEESH_SH_EEESB_SD_Li256ELb1ELb1ELb1ELb0EEENS1_36VarlenDynamicPersistentTileSchedulerILi128ELi96ELi256ELi256ELb1ELb1ELb0ELb1ELb0ELb1EEEEEEEEEvNT_6ParamsE --------------------------
	.section	.nv.info._ZN7cutlass13device_kernelIN5flash19enable_sm80_to_sm89INS1_16FlashAttnFwdSm80INS1_25CollectiveMainloopFwdSm80ILi8ELi1ELb1EN4cute5tupleIJNS5_1CILi128EEENS7_ILi96EEES8_EEELi128ENS_10bfloat16_tEfNS_4arch4Sm80ELb0ELb1ELb1ELb1ELb1ELb1ELb1ELb1EEENS1_21CollectiveEpilogueFwdINS6_IJS8_S8_S9_EEENS6_IJNS7_ILi1EEESH_SH_EEESB_SD_Li256ELb1ELb1ELb1ELb0EEENS1_36VarlenDynamicPersistentTileSchedulerILi128ELi96ELi256ELi256ELb1ELb1ELb0ELb1ELb0ELb1EEEEEEEEEvNT_6ParamsE,"",@"SHT_CUDA_INFO"
	.sectionflags	@""
	.align	4


	//----- nvinfo : EIATTR_CUDA_API_VERSION
	.align		4
        /*0000*/ 	.byte	0x04, 0x37
        /*0002*/ 	.short	(.L_252 - .L_251)
.L_251:
        /*0004*/ 	.word	0x00000082


	//----- nvinfo : EIATTR_KPARAM_INFO
	.align		4
.L_252:
        /*0008*/ 	.byte	0x04, 0x17
        /*000a*/ 	.short	(.L_254 - .L_253)
.L_253:
        /*000c*/ 	.word	0x00000000
        /*0010*/ 	.short	0x0000
        /*0012*/ 	.short	0x0000
        /*0014*/ 	.byte	0x00, 0xf0, 0xe1, 0x10


	//----- nvinfo : EIATTR_SPARSE_MMA_MASK
	.align		4
.L_254:
        /*0018*/ 	.byte	0x03, 0x50
        /*001a*/ 	.short	0x0000


	//----- nvinfo : EIATTR_MAXREG_COUNT
	.align		4
        /*001c*/ 	.byte	0x03, 0x1b
        /*001e*/ 	.short	0x00ff


	//----- nvinfo : EIATTR_MERCURY_ISA_VERSION
	.align		4
        /*0020*/ 	.byte	0x03, 0x5f
        /*0022*/ 	.short	0x0101


	//----- nvinfo : EIATTR_EXIT_INSTR_OFFSETS
	.align		4
        /*0024*/ 	.byte	0x04, 0x1c
        /*0026*/ 	.short	(.L_256 - .L_255)


	//   ....[0]....
.L_255:
        /*0028*/ 	.word	0x00000010


	//----- nvinfo : EIATTR_MAX_THREADS
	.align		4
.L_256:
        /*002c*/ 	.byte	0x04, 0x05
        /*002e*/ 	.short	(.L_258 - .L_257)
.L_257:
        /*0030*/ 	.word	0x00000100
        /*0034*/ 	.word	0x00000001
        /*0038*/ 	.word	0x00000001


	//----- nvinfo : EIATTR_CBANK_PARAM_SIZE
	.align		4
.L_258:
        /*003c*/ 	.byte	0x03, 0x19
        /*003e*/ 	.short	0x0438


	//----- nvinfo : EIATTR_PARAM_CBANK
	.align		4
        /*0040*/ 	.byte	0x04, 0x0a
        /*0042*/ 	.short	(.L_260 - .L_259)
	.align		4
.L_259:
        /*0044*/ 	.word	index@(.nv.constant0._ZN7cutlass13device_kernelIN5flash19enable_sm80_to_sm89INS1_16FlashAttnFwdSm80INS1_25CollectiveMainloopFwdSm80ILi8ELi1ELb1EN4cute5tupleIJNS5_1CILi128EEENS7_ILi96EEES8_EEELi128ENS_10bfloat16_tEfNS_4arch4Sm80ELb0ELb1ELb1ELb1ELb1ELb1ELb1ELb1EEENS1_21CollectiveEpilogueFwdINS6_IJS8_S8_S9_EEENS6_IJNS7_ILi1EEESH_SH_EEESB_SD_Li256ELb1ELb1ELb1ELb0EEENS1_36VarlenDynamicPersistentTileSchedulerILi128ELi96ELi256ELi256ELb1ELb1ELb0ELb1ELb0ELb1EEEEEEEEEvNT_6ParamsE)
        /*0048*/ 	.short	0x0210
        /*004a*/ 	.short	0x0438


	//----- nvinfo : EIATTR_SW_WAR
	.align		4
.L_260:
        /*004c*/ 	.byte	0x04, 0x36
        /*004e*/ 	.short	(.L_262 - .L_261)
.L_261:
        /*0050*/ 	.word	0x00000008
.L_262:


//--------------------- .nv.info._ZN7cutlass13device_kernelIN5flash19enable_sm80_to_sm89INS1_16FlashAttnFwdSm80INS1_25CollectiveMainloopFwdSm80ILi4ELi1ELb0EN4cute5tupleIJNS5_1CILi128EEENS7_ILi64EEES8_EEELi128ENS_10bfloat16_tEfNS_4arch4Sm80ELb1ELb0ELb1ELb0ELb1ELb0ELb1ELb1EEENS1_21CollectiveEpilogueFwdINS6_IJS8_S8_S9_EEENS6_IJNS7_ILi1EEESH_SH_EEESB_SD_Li128ELb0ELb1ELb1ELb0EEENS1_30DynamicPersistentTileSchedulerILi128ELi128ELb1ELb1ELb0EEEEEEEEEvNT_6ParamsE --------------------------
	.section	.nv.info._ZN7cutlass13device_kernelIN5flash19enable_sm80_to_sm89INS1_16FlashAttnFwdSm80INS1_25CollectiveMainloopFwdSm80ILi4ELi1ELb0EN4cute5tupleIJNS5_1CILi128EEENS7_ILi64EEES8_EEELi128ENS_10bfloat16_tEfNS_4arch4Sm80ELb1ELb0ELb1ELb0ELb1ELb0ELb1ELb1EEENS1_21CollectiveEpilogueFwdINS6_IJS8_S8_S9_EEENS6_IJNS7_ILi1EEESH_SH_EEESB_SD_Li128ELb0ELb1ELb1ELb0EEENS1_30DynamicPersistentTileSchedulerILi128ELi128ELb1ELb1ELb0EEEEEEEEEvNT_6ParamsE,"",@"SHT_CUDA_INFO"
	.sectionflags	@""
	.align	4


	//----- nvinfo : EIATTR_CUDA_API_VERSION
	.align		4
        /*0000*/ 	.byte	0x04, 0x37
        /*0002*/ 	.short	(.L_264 - .L_263)
.L_263:
        /*0004*/ 	.word	0x00000082


	//----- nvinfo : EIATTR_KPARAM_INFO
	.align		4
.L_264:
        /*0008*/ 	.byte	0x04, 0x17
        /*000a*/ 	.short	(.L_266 - .L_265)
.L_265:
        /*000c*/ 	.word	0x00000000
        /*0010*/ 	.short	0x0000
        /*0012*/ 	.short	0x0000
        /*0014*/ 	.byte	0x00, 0xf0, 0xa1, 0x10


	//----- nvinfo : EIATTR_SPARSE_MMA_MASK
	.align		4
.L_266:
        /*0018*/ 	.byte	0x03, 0x50
        /*001a*/ 	.short	0x0000


	//----- nvinfo : EIATTR_MAXREG_COUNT
	.align		4
        /*001c*/ 	.byte	0x03, 0x1b
        /*001e*/ 	.short	0x00ff


	//----- nvinfo : EIATTR_MERCURY_ISA_VERSION
	.align		4
        /*0020*/ 	.byte	0x03, 0x5f
        /*0022*/ 	.short	0x0101


	//----- nvinfo : EIATTR_EXIT_INSTR_OFFSETS
	.align		4
        /*0024*/ 	.byte	0x04, 0x1c
        /*0026*/ 	.short	(.L_268 - .L_267)


	//   ....[0]....
.L_267:
        /*0028*/ 	.word	0x00000010


	//----- nvinfo : EIATTR_MAX_THREADS
	.align		4
.L_268:
        /*002c*/ 	.byte	0x04, 0x05
        /*002e*/ 	.short	(.L_270 - .L_269)
.L_269:
        /*0030*/ 	.word	0x00000080
        /*0034*/ 	.word	0x00000001
        /*0038*/ 	.word	0x00000001


	//----- nvinfo : EIATTR_CBANK_PARAM_SIZE
	.align		4
.L_270:
        /*003c*/ 	.byte	0x03, 0x19
        /*003e*/ 	.short	0x0428


	//----- nvinfo : EIATTR_PARAM_CBANK
	.align		4
        /*0040*/ 	.byte	0x04, 0x0a
        /*0042*/ 	.short	(.L_272 - .L_271)
	.align		4
.L_271:
        /*0044*/ 	.word	index@(.nv.constant0._ZN7cutlass13device_kernelIN5flash19enable_sm80_to_sm89INS1_16FlashAttnFwdSm80INS1_25CollectiveMainloopFwdSm80ILi4ELi1ELb0EN4cute5tupleIJNS5_1CILi128EEENS7_ILi64EEES8_EEELi128ENS_10bfloat16_tEfNS_4arch4Sm80ELb1ELb0ELb1ELb0ELb1ELb0ELb1ELb1EEENS1_21CollectiveEpilogueFwdINS6_IJS8_S8_S9_EEENS6_IJNS7_ILi1EEESH_SH_EEESB_SD_Li128ELb0ELb1ELb1ELb0EEENS1_30DynamicPersistentTileSchedulerILi128ELi128ELb1ELb1ELb0EEEEEEEEEvNT_6ParamsE)
        /*0048*/ 	.short	0x0210
        /*004a*/ 	.short	0x0428


	//----- nvinfo : EIATTR_SW_WAR
	.align		4
.L_272:
        /*004c*/ 	.byte	0x04, 0x36
        /*004e*/ 	.short	(.L_274 - .L_273)
.L_273:
        /*0050*/ 	.word	0x00000008
.L_274:


//--------------------- .nv.info._ZN7cutlass13device_kernelIN5flash19enable_sm80_to_sm89INS1_16FlashAttnFwdSm80INS1_25CollectiveMainloopFwdSm80ILi8ELi1ELb1EN4cute5tupleIJNS5_1CILi128EEENS7_ILi112EEES8_EEELi128ENS_10bfloat16_tEfNS_4arch4Sm80ELb1ELb0ELb1ELb1ELb1ELb0ELb1ELb1EEENS1_21CollectiveEpilogueFwdINS6_IJS8_S8_S9_EEENS6_IJNS7_ILi1EEESH_SH_EEESB_SD_Li256ELb1ELb1ELb1ELb0EEENS1_36VarlenDynamicPersistentTileSchedulerILi128ELi112ELi256ELi256ELb1ELb1ELb0ELb1ELb1ELb1EEEEEEEEEvNT_6ParamsE --------------------------
	.section	.nv.info._ZN7cutlass13device_kernelIN5flash19enable_sm80_to_sm89INS1_16FlashAttnFwdSm80INS1_25CollectiveMainloopFwdSm80ILi8ELi1ELb1EN4cute5tupleIJNS5_1CILi128EEENS7_ILi112EEES8_EEELi128ENS_10bfloat16_tEfNS_4arch4Sm80ELb1ELb0ELb1ELb1ELb1ELb0ELb1ELb1EEENS1_21CollectiveEpilogueFwdINS6_IJS8_S8_S9_EEENS6_IJNS7_ILi1EEESH_SH_EEESB_SD_Li256ELb1ELb1ELb1ELb0EEENS1_36VarlenDynamicPersistentTileSchedulerILi128ELi112ELi256ELi256ELb1ELb1ELb0ELb1ELb1ELb1EEEEEEEEEvNT_6ParamsE,"",@"SHT_CUDA_INFO"
	.sectionflags	@""
	.align	4


	//----- nvinfo : EIATTR_CUDA_API_VERSION
	.align		4
        /*0000*/ 	.byte	0x04, 0x37
        /*0002*/ 	.short	(.L_276 - .L_275)
.L_275:
        /*0004*/ 	.word	0x00000082


	//----- nvinfo : EIATTR_KPARAM_INFO
	.align		4
.L_276:
        /*0008*/ 	.byte	0x04, 0x17
        /*000a*/ 	.short	(.L_278 - .L_277)
.L_277:
        /*000c*/ 	.word	0x00000000
        /*0010*/ 	.short	0x0000
        /*0012*/ 	.short	0x0000
        /*0014*/ 	.byte	0x00, 0xf0, 0xe1, 0x10


	//----- nvinfo : EIATTR_SPARSE_MMA_MASK
	.align		4
.L_278:
        /*0018*/ 	.byte	0x03, 0x50
        /*001a*/ 	.short	0x0000


	//----- nvinfo : EIATTR_MAXREG_COUNT
	.align		4
        /*001c*/ 	.byte	0x03, 0x1b
        /*001e*/ 	.short	0x00ff


	//----- nvinfo : EIATTR_MERCURY_ISA_VERSION
	.align		4
        /*0020*/ 	.byte	0x03, 0x5f
        /*0022*/ 	.short	0x0101


	//----- nvinfo : EIATTR_EXIT_INSTR_OFFSETS
	.align		4
        /*0024*/ 	.byte	0x04, 0x1c
        /*0026*/ 	.short	(.L_280 - .L_279)


	//   ....[0]....
.L_279:
        /*0028*/ 	.word	0x00000010


	//----- nvinfo : EIATTR_MAX_THREADS
	.align		4
.L_280:
        /*002c*/ 	.byte	0x04, 0x05
        /*002e*/ 	.short	(.L_282 - .L_281)
.L_281:
        /*0030*/ 	.word	0x00000100
        /*0034*/ 	.word	0x00000001
        /*0038*/ 	.word	0x00000001


	//----- nvinfo : EIATTR_CBANK_PARAM_SIZE
	.align		4
.L_282:
        /*003c*/ 	.byte	0x03, 0x19
        /*003e*/ 	.short	0x0438


	//----- nvinfo : EIATTR_PARAM_CBANK
	.align		4
        /*0040*/ 	.byte	0x04, 0x0a
        /*0042*/ 	.short	(.L_284 - .L_283)
	.align		4
.L_283:
        /*0044*/ 	.word	index@(.nv.constant0._ZN7cutlass13device_kernelIN5flash19enable_sm80_to_sm89INS1_16FlashAttnFwdSm80INS1_25CollectiveMainloopFwdSm80ILi8ELi1ELb1EN4cute5tupleIJNS5_1CILi128EEENS7_ILi112EEES8_EEELi128ENS_10bfloat16_tEfNS_4arch4Sm80ELb1ELb0ELb1ELb1ELb1ELb0ELb1ELb1EEENS1_21CollectiveEpilogueFwdINS6_IJS8_S8_S9_EEENS6_IJNS7_ILi1EEESH_SH_EEESB_SD_Li256ELb1ELb1ELb1ELb0EEENS1_36VarlenDynamicPersistentTileSchedulerILi128ELi112ELi256ELi256ELb1ELb1ELb0ELb1ELb1ELb1EEEEEEEEEvNT_6ParamsE)
        /*0048*/ 	.short	0x0210
        /*004a*/ 	.short	0x0438


	//----- nvinfo : EIATTR_SW_WAR
	.align		4
.L_284:
        /*004c*/ 	.byte	0x04, 0x36
        /*004e*/ 	.short	(.L_286 - .L_285)
.L_285:
        /*0050*/ 	.word	0x00000008
.L_286:


//--------------------- .nv.info._ZN7cutlass13device_kernelIN5flash19enable_sm80_to_sm89INS1_16FlashAttnFwdSm80INS1_25CollectiveMainloopFwdSm80ILi8ELi1ELb1EN4cute5tupleIJNS5_1CILi128EEENS7_ILi112EEES8_EEELi128ENS_10bfloat16_tEfNS_4arch4Sm80ELb1ELb0ELb1ELb1ELb1ELb1ELb1ELb1EEENS1_21CollectiveEpilogueFwdINS6_IJS8_S8_S9_EEENS6_IJNS7_ILi1EEESH_SH_EEESB_SD_Li256ELb1ELb1ELb1ELb0EEENS1_36VarlenDynamicPersistentTileSchedulerILi128ELi112ELi256ELi256ELb1ELb1ELb0ELb1ELb1ELb1EEEEEEEEEvNT_6ParamsE --------------------------
	.section	.nv.info._ZN7cutlass13device_kernelIN5flash19enable_sm80_to_sm89INS1_16FlashAttnFwdSm80INS1_25CollectiveMainloopFwdSm80ILi8ELi1ELb1EN4cute5tupleIJNS5_1CILi128EEENS7_ILi112EEES8_EEELi128ENS_10bfloat16_tEfNS_4arch4Sm80ELb1ELb0ELb1ELb1ELb1ELb1ELb1ELb1EEENS1_21CollectiveEpilogueFwdINS6_IJS8_S8_S9_EEENS6_IJNS7_ILi1EEESH_SH_EEESB_SD_Li256ELb1ELb1ELb1ELb0EEENS1_36VarlenDynamicPersistentTileSchedulerILi128ELi112ELi256ELi256ELb1ELb1ELb0ELb1ELb1ELb1EEEEEEEEEvNT_6ParamsE,"",@"SHT_CUDA_INFO"
	.sectionflags	@""
	.align	4


	//----- nvinfo : EIATTR_CUDA_API_VERSION
	.align		4
        /*0000*/ 	.byte	0x04, 0x37
        /*0002*/ 	.short	(.L_288 - .L_287)
.L_287:
        /*0004*/ 	.word	0x00000082


	//----- nvinfo : EIATTR_KPARAM_INFO
	.align		4
.L_288:
        /*0008*/ 	.byte	0x04, 0x17
        /*000a*/ 	.short	(.L_290 - .L_289)
.L_289:
        /*000c*/ 	.word	0x00000000
        /*0010*/ 	.short	0x0000
        /*0012*/ 	.short	0x0000
        /*0014*/ 	.byte	0x00, 0xf0, 0xe1, 0x10


	//----- nvinfo : EIATTR_SPARSE_MMA_MASK
	.align		4
.L_290:
        /*0018*/ 	.byte	0x03, 0x50
        /*001a*/ 	.short	0x0000


	//----- nvinfo : EIATTR_MAXREG_COUNT
	.align		4
        /*001c*/ 	.byte	0x03, 0x1b
        /*001e*/ 	.short	0x00ff


	//----- nvinfo : EIATTR_MERCURY_ISA_VERSION
	.align		4
        /*0020*/ 	.byte	0x03, 0x5f
        /*0022*/ 	.short	0x0101


	//----- nvinfo : EIATTR_EXIT_INSTR_OFFSETS
	.align		4
        /*0024*/ 	.byte	0x04, 0x1c
        /*0026*/ 	.short	(.L_292 - .L_291)


	//   ....[0]....
.L_291:
        /*0028*/ 	.word	0x00000010


	//----- nvinfo : EIATTR_MAX_THREADS
	.align		4
.L_292:
        /*002c*/ 	.byte	0x04, 0x05
        /*002e*/ 	.short	(.L_294 - .L_293)
.L_293:
        /*0030*/ 	.word	0x00000100
        /*0034*/ 	.word	0x00000001
        /*0038*/ 	.word	0x00000001


	//----- nvinfo : EIATTR_CBANK_PARAM_SIZE
	.align		4
.L_294:
        /*003c*/ 	.byte	0x03, 0x19
        /*003e*/ 	.short	0x0438


	//----- nvinfo : EIATTR_PARAM_CBANK
	.align		4
        /*0040*/ 	.byte	0x04, 0x0a
        /*0042*/ 	.short	(.L_296 - .L_295)
	.align		4
.L_295:
        /*0044*/ 	.word	index@(.nv.constant0._ZN7cutlass13device_kernelIN5flash19enable_sm80_to_sm89INS1_16FlashAttnFwdSm80INS1_25CollectiveMainloopFwdSm80ILi8ELi1ELb1EN4cute5tupleIJNS5_1CILi128EEENS7_ILi112EEES8_EEELi128ENS_10bfloat16_tEfNS_4arch4Sm80ELb1ELb0ELb1ELb1ELb1ELb1ELb1ELb1EEENS1_21CollectiveEpilogueFwdINS6_IJS8_S8_S9_EEENS6_IJNS7_ILi1EEESH_SH_EEESB_SD_Li256ELb1ELb1ELb1ELb0EEENS1_36VarlenDynamicPersistentTileSchedulerILi128ELi112ELi256ELi256ELb1ELb1ELb0ELb1ELb1ELb1EEEEEEEEEvNT_6ParamsE)
        /*0048*/ 	.short	0x0210
        /*004a*/ 	.short	0x0438


	//----- nvinfo : EIATTR_SW_WAR
	.align		4
.L_296:
        /*004c*/ 	.byte	0x04, 0x36
        /*004e*/ 	.short	(.L_298 - .L_297)
.L_297:
        /*0050*/ 	.word	0x00000008
.L_298:


//--------------------- .nv.info._ZN7cutlass13device_kernelIN5flash19enable_sm80_to_sm89INS1_16FlashAttnFwdSm80INS1_25CollectiveMainloopFwdSm80ILi8ELi1ELb1EN4cute5tupleIJNS5_1CILi128EEES8_S8_EEELi128ENS_10bfloat16_tEfNS_4arch4Sm80ELb0ELb0ELb0ELb0ELb1ELb0ELb1ELb1EEENS1_21CollectiveEpilogueFwdIS9_NS6_IJNS7_ILi1EEESF_SF_EEESA_SC_Li256ELb0ELb1ELb1ELb0EEENS1_19SingleTileSchedulerILb0ELb1ELb1ELi128EEEEEEEEEvNT_6ParamsE --------------------------
	.section	.nv.info._ZN7cutlass13device_kernelIN5flash19enable_sm80_to_sm89INS1_16FlashAttnFwdSm80INS1_25CollectiveMainloopFwdSm80ILi8ELi1ELb1EN4cute5tupleIJNS5_1CILi128EEES8_S8_EEELi128ENS_10bfloat16_tEfNS_4arch4Sm80ELb0ELb0ELb0ELb0ELb1ELb0ELb1ELb1EEENS1_21CollectiveEpilogueFwdIS9_NS6_IJNS7_ILi1EEESF_SF_EEESA_SC_Li256ELb0ELb1ELb1ELb0EEENS1_19SingleTileSchedulerILb0ELb1ELb1ELi128EEEEEEEEEvNT_6ParamsE,"",@"SHT_CUDA_INFO"
	.sectionflags	@""
	.align	4


	//----- nvinfo : EIATTR_CUDA_API_VERSION
	.align		4
        /*0000*/ 	.byte	0x04, 0x37
        /*0002*/ 	.short	(.L_300 - .L_299)
.L_299:
        /*0004*/ 	.word	0x00000082


	//----- nvinfo : EIATTR_KPARAM_INFO
	.align		4
.L_300:
        /*0008*/ 	.byte	0x04, 0x17
        /*000a*/ 	.short	(.L_302 - .L_301)
.L_301:
        /*000c*/ 	.word	0x00000000
        /*0010*/ 	.short	0x0000
        /*0012*/ 	.short	0x0000
        /*0014*/ 	.byte	0x00, 0xf0, 0x61, 0x10


	//----- nvinfo : EIATTR_SPARSE_MMA_MASK
	.align		4
.L_302:
        /*0018*/ 	.byte	0x03, 0x50
        /*001a*/ 	.short	0x0000


	//----- nvinfo : EIATTR_MAXREG_COUNT
	.align		4
        /*001c*/ 	.byte	0x03, 0x1b
        /*001e*/ 	.short	0x00ff


	//----- nvinfo : EIATTR_MERCURY_ISA_VERSION
	.align		4
        /*0020*/ 	.byte	0x03, 0x5f
        /*0022*/ 	.short	0x0101


	//----- nvinfo : EIATTR_EXIT_INSTR_OFFSETS
	.align		4
        /*0024*/ 	.byte	0x04, 0x1c
        /*0026*/ 	.short	(.L_304 - .L_303)


	//   ....[0]....
.L_303:
        /*0028*/ 	.word	0x00000010


	//----- nvinfo : EIATTR_MAX_THREADS
	.align		4
.L_304:
        /*002c*/ 	.byte	0x04, 0x05
        /*002e*/ 	.short	(.L_306 - .L_305)
.L_305:
        /*0030*/ 	.word	0x00000100
        /*0034*/ 	.word	0x00000001
        /*0038*/ 	.word	0x00000001


	//----- nvinfo : EIATTR_CBANK_PARAM_SIZE
	.align		4
.L_306:
        /*003c*/ 	.byte	0x03, 0x19
        /*003e*/ 	.short	0x0418


	//----- nvinfo : EIATTR_PARAM_CBANK
	.align		4
        /*0040*/ 	.byte	0x04, 0x0a
        /*0042*/ 	.short	(.L_308 - .L_307)
	.align		4
.L_307:
        /*0044*/ 	.word	index@(.nv.constant0._ZN7cutlass13device_kernelIN5flash19enable_sm80_to_sm89INS1_16FlashAttnFwdSm80INS1_25CollectiveMainloopFwdSm80ILi8ELi1ELb1EN4cute5tupleIJNS5_1CILi128EEES8_S8_EEELi128ENS_10bfloat16_tEfNS_4arch4Sm80ELb0ELb0ELb0ELb0ELb1ELb0ELb1ELb1EEENS1_21CollectiveEpilogueFwdIS9_NS6_IJNS7_ILi1EEESF_SF_EEESA_SC_Li256ELb0ELb1ELb1ELb0EEENS1_19SingleTileSchedulerILb0ELb1ELb1ELi128EEEEEEEEEvNT_6ParamsE)
        /*0048*/ 	.short	0x0210
        /*004a*/ 	.short	0x0418


	//----- nvinfo : EIATTR_SW_WAR
	.align		4
.L_308:
        /*004c*/ 	.byte	0x04, 0x36
        /*004e*/ 	.short	(.L_310 - .L_309)
.L_309:
        /*0050*/ 	.word	0x00000008
.L_310:


//--------------------- .nv.info._ZN7cutlass13device_kernelIN5flash19enable_sm80_to_sm89INS1_16FlashAttnFwdSm80INS1_25CollectiveMainloopFwdSm80ILi8ELi1ELb1EN4cute5tupleIJNS5_1CILi128EEENS7_ILi96EEES8_EEELi128ENS_10bfloat16_tEfNS_4arch4Sm80ELb0ELb1ELb0ELb0ELb1ELb0ELb1ELb1EEENS1_21CollectiveEpilogueFwdINS6_IJS8_S8_S9_EEENS6_IJNS7_ILi1EEESH_SH_EEESB_SD_Li256ELb0ELb1ELb1ELb0EEENS1_19SingleTileSchedulerILb0ELb1ELb1ELi128EEEEEEEEEvNT_6ParamsE --------------------------
	.section	.nv.info._ZN7cutlass13device_kernelIN5flash19enable_sm80_to_sm89INS1_16FlashAttnFwdSm80INS1_25CollectiveMainloopFwdSm80ILi8ELi1ELb1EN4cute5tupleIJNS5_1CILi128EEENS7_ILi96EEES8_EEELi128ENS_10bfloat16_tEfNS_4arch4Sm80ELb0ELb1ELb0ELb0ELb1ELb0ELb1ELb1EEENS1_21CollectiveEpilogueFwdINS6_IJS8_S8_S9_EEENS6_IJNS7_ILi1EEESH_SH_EEESB_SD_Li256ELb0ELb1ELb1ELb0EEENS1_19SingleTileSchedulerILb0ELb1ELb1ELi128EEEEEEEEEvNT_6ParamsE,"",@"SHT_CUDA_INFO"
	.sectionflags	@""
	.align	4


	//----- nvinfo : EIATTR_CUDA_API_VERSION
	.align		4
        /*0000*/ 	.byte	0x04, 0x37
        /*0002*/ 	.short	(.L_312 - .L_311)
.L_311:
        /*0004*/ 	.word	0x00000082


	//----- nvinfo : EIATTR_KPARAM_INFO
	.align		4
.L_312:
        /*0008*/ 	.byte	0x04, 0x17
        /*000a*/ 	.short	(.L_314 - .L_313)
.L_313:
        /*000c*/ 	.word	0x00000000
        /*0010*/ 	.short	0x0000
        /*0012*/ 	.short	0x0000
        /*0014*/ 	.byte	0x00, 0xf0, 0x61, 0x10


	//----- nvinfo : EIATTR_SPARSE_MMA_MASK
	.align		4
.L_314:
        /*0018*/ 	.byte	0x03, 0x50
        /*001a*/ 	.short	0x0000


	//----- nvinfo : EIATTR_MAXREG_COUNT
	.align		4
        /*001c*/ 	.byte	0x03, 0x1b
        /*001e*/ 	.short	0x00ff


	//----- nvinfo : EIATTR_MERCURY_ISA_VERSION
	.align		4
        /*0020*/ 	.byte	0x03, 0x5f
        /*0022*/ 	.short	0x0101


	//----- nvinfo : EIATTR_EXIT_INSTR_OFFSETS
	.align		4
        /*0024*/ 	.byte	0x04, 0x1c
        /*0026*/ 	.short	(.L_316 - .L_315)


	//   ....[0]....
.L_315:
        /*0028*/ 	.word	0x00000010


	//----- nvinfo : EIATTR_MAX_THREADS
	.align		4
.L_316:
        /*002c*/ 	.byte	0x04, 0x05
        /*002e*/ 	.short	(.L_318 - .L_317)
.L_317:
        /*0030*/ 	.word	0x00000100
        /*0034*/ 	.word	0x00000001
        /*0038*/ 	.word	0x00000001


	//----- nvinfo : EIATTR_CBANK_PARAM_SIZE
	.align		4
.L_318:
        /*003c*/ 	.byte	0x03, 0x19
        /*003e*/ 	.short	0x0418


	//----- nvinfo : EIATTR_PARAM_CBANK
	.align		4
        /*0040*/ 	.byte	0x04, 0x0a
        /*0042*/ 	.short	(.L_320 - .L_319)
	.align		4
.L_319:
        /*0044*/ 	.word	index@(.nv.constant0._ZN7cutlass13device_kernelIN5flash19enable_sm80_to_sm89INS1_16FlashAttnFwdSm80INS1_25CollectiveMainloopFwdSm80ILi8ELi1ELb1EN4cute5tupleIJNS5_1CILi128EEENS7_ILi96EEES8_EEELi128ENS_10bfloat16_tEfNS_4arch4Sm80ELb0ELb1ELb0ELb0ELb1ELb0ELb1ELb1EEENS1_21CollectiveEpilogueFwdINS6_IJS8_S8_S9_EEENS6_IJNS7_ILi1EEESH_SH_EEESB_SD_Li256ELb0ELb1ELb1ELb0EEENS1_19SingleTileSchedulerILb0ELb1ELb1ELi128EEEEEEEEEvNT_6ParamsE)
        /*0048*/ 	.short	0x0210
        /*004a*/ 	.short	0x0418


	//----- nvinfo : EIATTR_SW_WAR
	.align		4
.L_320:
        /*004c*/ 	.byte	0x04, 0x36
        /*004e*/ 	.short	(.L_322 - .L_321)
.L_321:
        /*0050*/ 	.word	0x00000008
.L_322:


//--------------------- .nv.info._ZN7cutlass13device_kernelIN5flash19enable_sm80_to_sm89INS1_16FlashAttnFwdSm80INS1_25CollectiveMainloopFwdSm80ILi8ELi1ELb1EN4cute5tupleIJNS5_1CILi128EEES8_S8_EEELi128ENS_10bfloat16_tEfNS_4arch4Sm80ELb1ELb0ELb0ELb0ELb1ELb0ELb1ELb1EEENS1_21CollectiveEpilogueFwdIS9_NS6_IJNS7_ILi1EEESF_SF_EEESA_SC_Li256ELb0ELb1ELb1ELb0EEENS1_30DynamicPersistentTileSchedulerILi256ELi256ELb1ELb1ELb0EEEEEEEEEvNT_6ParamsE --------------------------
	.section	.nv.info._ZN7cutlass13device_kernelIN5flash19enable_sm80_to_sm89INS1_16FlashAttnFwdSm80INS1_25CollectiveMainloopFwdSm80ILi8ELi1ELb1EN4cute5tupleIJNS5_1CILi128EEES8_S8_EEELi128ENS_10bfloat16_tEfNS_4arch4Sm80ELb1ELb0ELb0ELb0ELb1ELb0ELb1ELb1EEENS1_21CollectiveEpilogueFwdIS9_NS6_IJNS7_ILi1EEESF_SF_EEESA_SC_Li256ELb0ELb1ELb1ELb0EEENS1_30DynamicPersistentTileSchedulerILi256ELi256ELb1ELb1ELb0EEEEEEEEEvNT_6ParamsE,"",@"SHT_CUDA_INFO"
	.sectionflags	@""
	.align	4


	//----- nvinfo : EIATTR_CUDA_API_VERSION
	.align		4
        /*0000*/ 	.byte	0x04, 0x37
        /*0002*/ 	.short	(.L_324 - .L_323)
.L_323:
        /*0004*/ 	.word	0x00000082


	//----- nvinfo : EIATTR_KPARAM_INFO
	.align		4
.L_324:
        /*0008*/ 	.byte	0x04, 0x17
        /*000a*/ 	.short	(.L_326 - .L_325)
.L_325:
        /*000c*/ 	.word	0x00000000
        /*0010*/ 	.short	0x0000
        /*0012*/ 	.short	0x0000
        /*0014*/ 	.byte	0x00, 0xf0, 0xa1, 0x10


	//----- nvinfo : EIATTR_SPARSE_MMA_MASK
	.align		4
.L_326:
        /*0018*/ 	.byte	0x03, 0x50
        /*001a*/ 	.short	0x0000


	//----- nvinfo : EIATTR_MAXREG_COUNT
	.align		4
        /*001c*/ 	.byte	0x03, 0x1b
        /*001e*/ 	.short	0x00ff


	//----- nvinfo : EIATTR_MERCURY_ISA_VERSION
	.align		4
        /*0020*/ 	.byte	0x03, 0x5f
        /*0022*/ 	.short	0x0101


	//----- nvinfo : EIATTR_EXIT_INSTR_OFFSETS
	.align		4
        /*0024*/ 	.byte	0x04, 0x1c
        /*0026*/ 	.short	(.L_328 - .L_327)


	//   ....[0]....
.L_327:
        /*0028*/ 	.word	0x00000010


	//----- nvinfo : EIATTR_MAX_THREADS
	.align		4
.L_328:
        /*002c*/ 	.byte	0x04, 0x05
        /*002e*/ 	.short	(.L_330 - .L_329)
.L_329:
        /*0030*/ 	.word	0x00000100
        /*0034*/ 	.word	0x00000001
        /*0038*/ 	.word	0x00000001


	//----- nvinfo : EIATTR_CBANK_PARAM_SIZE
	.align		4
.L_330:
        /*003c*/ 	.byte	0x03, 0x19
        /*003e*/ 	.short	0x0428


	//----- nvinfo : EIATTR_PARAM_CBANK
	.align		4
        /*0040*/ 	.byte	0x04, 0x0a
        /*0042*/ 	.short	(.L_332 - .L_331)
	.align		4
.L_331:
        /*0044*/ 	.word	index@(.nv.constant0._ZN7cutlass13device_kernelIN5flash19enable_sm80_to_sm89INS1_16FlashAttnFwdSm80INS1_25CollectiveMainloopFwdSm80ILi8ELi1ELb1EN4cute5tupleIJNS5_1CILi128EEES8_S8_EEELi128ENS_10bfloat16_tEfNS_4arch4Sm80ELb1ELb0ELb0ELb0ELb1ELb0ELb1ELb1EEENS1_21CollectiveEpilogueFwdIS9_NS6_IJNS7_ILi1EEESF_SF_EEESA_SC_Li256ELb0ELb1ELb1ELb0EEENS1_30DynamicPersistentTileSchedulerILi256ELi256ELb1ELb1ELb0EEEEEEEEEvNT_6ParamsE)
        /*0048*/ 	.short	0x0210
        /*004a*/ 	.short	0x0428


	//----- nvinfo : EIATTR_SW_WAR
	.align		4
.L_332:
        /*004c*/ 	.byte	0x04, 0x36
        /*004e*/ 	.short	(.L_334 - .L_333)
.L_333:
        /*0050*/ 	.word	0x00000008
.L_334:


//--------------------- .nv.info._ZN7cutlass13device_kernelIN5flash19enable_sm80_to_sm89INS1_16FlashAttnFwdSm80INS1_25CollectiveMainloopFwdSm80ILi4ELi1ELb0EN4cute5tupleIJNS5_1CILi128EEENS7_ILi64EEES8_EEELi128ENS_10bfloat16_tEfNS_4arch4Sm80ELb0ELb0ELb0ELb0ELb1ELb0ELb1ELb1EEENS1_21CollectiveEpilogueFwdINS6_IJS8_S8_S9_EEENS6_IJNS7_ILi1EEESH_SH_EEESB_SD_Li128ELb0ELb1ELb1ELb0EEENS1_19SingleTileSchedulerILb0ELb1ELb1ELi128EEEEEEEEEvNT_6ParamsE --------------------------
	.section	.nv.info._ZN7cutlass13device_kernelIN5flash19enable_sm80_to_sm89INS1_16FlashAttnFwdSm80INS1_25CollectiveMainloopFwdSm80ILi4ELi1ELb0EN4cute5tupleIJNS5_1CILi128EEENS7_ILi64EEES8_EEELi128ENS_10bfloat16_tEfNS_4arch4Sm80ELb0ELb0ELb0ELb0ELb1ELb0ELb1ELb1EEENS1_21CollectiveEpilogueFwdINS6_IJS8_S8_S9_EEENS6_IJNS7_ILi1EEESH_SH_EEESB_SD_Li128ELb0ELb1ELb1ELb0EEENS1_19SingleTileSchedulerILb0ELb1ELb1ELi128EEEEEEEEEvNT_6ParamsE,"",@"SHT_CUDA_INFO"
	.sectionflags	@""
	.align	4


	//----- nvinfo : EIATTR_CUDA_API_VERSION
	.align		4
        /*0000*/ 	.byte	0x04, 0x37
        /*0002*/ 	.short	(.L_336 - .L_335)
.L_335:
        /*0004*/ 	.word	0x00000082


	//----- nvinfo : EIATTR_KPARAM_INFO
	.align		4
.L_336:
        /*0008*/ 	.byte	0x04, 0x17
        /*000a*/ 	.short	(.L_338 - .L_337)
.L_337:
        /*000c*/ 	.word	0x00000000
        /*0010*/ 	.short	0x0000
        /*0012*/ 	.short	0x0000
        /*0014*/ 	.byte	0x00, 0xf0, 0x61, 0x10


	//----- nvinfo : EIATTR_SPARSE_MMA_MASK
	.align		4
.L_338:
        /*0018*/ 	.byte	0x03, 0x50
        /*001a*/ 	.short	0x0000


	//----- nvinfo : EIATTR_MAXREG_COUNT
	.align		4
        /*001c*/ 	.byte	0x03, 0x1b
        /*001e*/ 	.short	0x00ff


	//----- nvinfo : EIATTR_MERCURY_ISA_VERSION
	.align		4
        /*0020*/ 	.byte	0x03, 0x5f
        /*0022*/ 	.short	0x0101


	//----- nvinfo : EIATTR_EXIT_INSTR_OFFSETS
	.align		4
        /*0024*/ 	.byte	0x04, 0x1c
        /*0026*/ 	.short	(.L_340 - .L_339)


	//   ....[0]....
.L_339:
        /*0028*/ 	.word	0x00000010


	//----- nvinfo : EIATTR_MAX_THREADS
	.align		4
.L_340:
        /*002c*/ 	.byte	0x04, 0x05
        /*002e*/ 	.short	(.L_342 - .L_341)
.L_341:
        /*0030*/ 	.word	0x00000080
        /*0034*/ 	.word	0x00000001
        /*0038*/ 	.word	0x00000001


	//----- nvinfo : EIATTR_CBANK_PARAM_SIZE
	.align		4
.L_342:
        /*003c*/ 	.byte	0x03, 0x19
        /*003e*/ 	.short	0x0418


	//----- nvinfo : EIATTR_PARAM_CBANK
	.align		4
        /*0040*/ 	.byte	0x04, 0x0a
        /*0042*/ 	.short	(.L_344 - .L_343)
	.align		4
.L_343:
        /*0044*/ 	.word	index@(.nv.constant0._ZN7cutlass13device_kernelIN5flash19enable_sm80_to_sm89INS1_16FlashAttnFwdSm80INS1_25CollectiveMainloopFwdSm80ILi4ELi1ELb0EN4cute5tupleIJNS5_1CILi128EEENS7_ILi64EEES8_EEELi128ENS_10bfloat16_tEfNS_4arch4Sm80ELb0ELb0ELb0ELb0ELb1ELb0ELb1ELb1EEENS1_21CollectiveEpilogueFwdINS6_IJS8_S8_S9_EEENS6_IJNS7_ILi1EEESH_SH_EEESB_SD_Li128ELb0ELb1ELb1ELb0EEENS1_19SingleTileSchedulerILb0ELb1ELb1ELi128EEEEEEEEEvNT_6ParamsE)
        /*0048*/ 	.short	0x0210
        /*004a*/ 	.short	0x0418


	//----- nvinfo : EIATTR_SW_WAR
	.align		4
.L_344:
        /*004c*/ 	.byte	0x04, 0x36
        /*004e*/ 	.short	(.L_346 - .L_345)
.L_345:
        /*0050*/ 	.word	0x00000008
.L_346:


//--------------------- .nv.info._ZN7cutlass13device_kernelIN5flash19enable_sm80_to_sm89INS1_16FlashAttnFwdSm80INS1_25CollectiveMainloopFwdSm80ILi8ELi1ELb1EN4cute5tupleIJNS5_1CILi128EEENS7_ILi112EEES8_EEELi128ENS_10bfloat16_tEfNS_4arch4Sm80ELb0ELb0ELb0ELb1ELb1ELb0ELb1ELb1EEENS1_21CollectiveEpilogueFwdINS6_IJS8_S8_S9_EEENS6_IJNS7_ILi1EEESH_SH_EEESB_SD_Li256ELb1ELb1ELb1ELb0EEENS1_36VarlenDynamicPersistentTileSchedulerILi128ELi112ELi256ELi256ELb1ELb1ELb0ELb0ELb1ELb1EEEEEEEEEvNT_6ParamsE --------------------------
	.section	.nv.info._ZN7cutlass13device_kernelIN5flash19enable_sm80_to_sm89INS1_16FlashAttnFwdSm80INS1_25CollectiveMainloopFwdSm80ILi8ELi1ELb1EN4cute5tupleIJNS5_1CILi128EEENS7_ILi112EEES8_EEELi128ENS_10bfloat16_tEfNS_4arch4Sm80ELb0ELb0ELb0ELb1ELb1ELb0ELb1ELb1EEENS1_21CollectiveEpilogueFwdINS6_IJS8_S8_S9_EEENS6_IJNS7_ILi1EEESH_SH_EEESB_SD_Li256ELb1ELb1ELb1ELb0EEENS1_36VarlenDynamicPersistentTileSchedulerILi128ELi112ELi256ELi256ELb1ELb1ELb0ELb0ELb1ELb1EEEEEEEEEvNT_6ParamsE,"",@"SHT_CUDA_INFO"
	.sectionflags	@""
	.align	4


	//----- nvinfo : EIATTR_CUDA_API_VERSION
	.align		4
        /*0000*/ 	.byte	0x04, 0x37
        /*0002*/ 	.short	(.L_348 - .L_347)
.L_347:
        /*0004*/ 	.word	0x00000082


	//----- nvinfo : EIATTR_KPARAM_INFO
	.align		4
.L_348:
        /*0008*/ 	.byte	0x04, 0x17
        /*000a*/ 	.short	(.L_350 - .L_349)
.L_349:
        /*000c*/ 	.word	0x00000000
        /*0010*/ 	.short	0x0000
        /*0012*/ 	.short	0x0000
        /*0014*/ 	.byte	0x00, 0xf0, 0xe1, 0x10


	//----- nvinfo : EIATTR_SPARSE_MMA_MASK
	.align		4
.L_350:
        /*0018*/ 	.byte	0x03, 0x50
        /*001a*/ 	.short	0x0000


	//----- nvinfo : EIATTR_MAXREG_COUNT
	.align		4
        /*001c*/ 	.byte	0x03, 0x1b
        /*001e*/ 	.short	0x00ff


	//----- nvinfo : EIATTR_MERCURY_ISA_VERSION
	.align		4
        /*0020*/ 	.byte	0x03, 0x5f
        /*0022*/ 	.short	0x0101


	//----- nvinfo : EIATTR_EXIT_INSTR_OFFSETS
	.align		4
        /*0024*/ 	.byte	0x04, 0x1c
        /*0026*/ 	.short	(.L_352 - .L_351)


	//   ....[0]....
.L_351:
        /*0028*/ 	.word	0x00000010


	//----- nvinfo : EIATTR_MAX_THREADS
	.align		4
.L_352:
        /*002c*/ 	.byte	0x04, 0x05
        /*002e*/ 	.short	(.L_354 - .L_353)
.L_353:
        /*0030*/ 	.word	0x00000100
        /*0034*/ 	.word	0x00000001
        /*0038*/ 	.word	0x00000001


	//----- nvinfo : EIATTR_CBANK_PARAM_SIZE
	.align		4
.L_354:
        /*003c*/ 	.byte	0x03, 0x19
        /*003e*/ 	.short	0x0438


	//----- nvinfo : EIATTR_PARAM_CBANK
	.align		4
        /*0040*/ 	.byte	0x04, 0x0a
        /*0042*/ 	.short	(.L_356 - .L_355)
	.align		4
.L_355:
        /*0044*/ 	.word	index@(.nv.constant0._ZN7cutlass13device_kernelIN5flash19enable_sm80_to_sm89INS1_16FlashAttnFwdSm80INS1_25CollectiveMainloopFwdSm80ILi8ELi1ELb1EN4cute5tupleIJNS5_1CILi128EEENS7_ILi112EEES8_EEELi128ENS_10bfloat16_tEfNS_4arch4Sm80ELb0ELb0ELb0ELb1ELb1ELb0ELb1ELb1EEENS1_21CollectiveEpilogueFwdINS6_IJS8_S8_S9_EEENS6_IJNS7_ILi1EEESH_SH_EEESB_SD_Li256ELb1ELb1ELb1ELb0EEENS1_36VarlenDynamicPersistentTileSchedulerILi128ELi112ELi256ELi256ELb1ELb1ELb0ELb0ELb1ELb1EEEEEEEEEvNT_6ParamsE)
        /*0048*/ 	.short	0x0210
        /*004a*/ 	.short	0x0438


	//----- nvinfo : EIATTR_SW_WAR
	.align		4
.L_356:
        /*004c*/ 	.byte	0x04, 0x36
        /*004e*/ 	.short	(.L_358 - .L_357)
.L_357:
        /*0050*/ 	.word	0x00000008
.L_358:


//--------------------- .nv.info._ZN7cutlass13device_kernelIN5flash19enable_sm80_to_sm89INS1_16FlashAttnFwdSm80INS1_25CollectiveMainloopFwdSm80ILi8ELi1ELb1EN4cute5tupleIJNS5_1CILi128EEENS7_ILi112EEES8_EEELi128ENS_10bfloat16_tEfNS_4arch4Sm80ELb0ELb0ELb0ELb1ELb1ELb1ELb1ELb1EEENS1_21CollectiveEpilogueFwdINS6_IJS8_S8_S9_EEENS6_IJNS7_ILi1EEESH_SH_EEESB_SD_Li256ELb1ELb1ELb1ELb0EEENS1_36VarlenDynamicPersistentTileSchedulerILi128ELi112ELi256ELi256ELb1ELb1ELb0ELb0ELb1ELb1EEEEEEEEEvNT_6ParamsE --------------------------
	.section	.nv.info._ZN7cutlass13device_kernelIN5flash19enable_sm80_to_sm89INS1_16FlashAttnFwdSm80INS1_25CollectiveMainloopFwdSm80ILi8ELi1ELb1EN4cute5tupleIJNS5_1CILi128EEENS7_ILi112EEES8_EEELi128ENS_10bfloat16_tEfNS_4arch4Sm80ELb0ELb0ELb0ELb1ELb1ELb1ELb1ELb1EEENS1_21CollectiveEpilogueFwdINS6_IJS8_S8_S9_EEENS6_IJNS7_ILi1EEESH_SH_EEESB_SD_Li256ELb1ELb1ELb1ELb0EEENS1_36VarlenDynamicPersistentTileSchedulerILi128ELi112ELi256ELi256ELb1ELb1ELb0ELb0ELb1ELb1EEEEEEEEEvNT_6ParamsE,"",@"SHT_CUDA_INFO"
	.sectionflags	@""
	.align	4


	//----- nvinfo : EIATTR_CUDA_API_VERSION
	.align		4
        /*0000*/ 	.byte	0x04, 0x37
        /*0002*/ 	.short	(.L_360 - .L_359)
.L_359:
        /*0004*/ 	.word	0x00000082


	//----- nvinfo : EIATTR_KPARAM_INFO
	.align		4
.L_360:
        /*0008*/ 	.byte	0x04, 0x17
        /*000a*/ 	.short	(.L_362 - .L_361)
.L_361:
        /*000c*/ 	.word	0x00000000
        /*0010*/ 	.short	0x0000
        /*0012*/ 	.short	0x0000
        /*0014*/ 	.byte	0x00, 0xf0, 0xe1, 0x10


	//----- nvinfo : EIATTR_SPARSE_MMA_MASK
	.align		4
.L_362:
        /*0018*/ 	.byte	0x03, 0x50
        /*001a*/ 	.short	0x0000


	//----- nvinfo : EIATTR_MAXREG_COUNT
	.align		4
        /*001c*/ 	.byte	0x03, 0x1b
        /*001e*/ 	.short	0x00ff


	//----- nvinfo : EIATTR_MERCURY_ISA_VERSION
	.align		4
        /*0020*/ 	.byte	0x03, 0x5f
        /*0022*/ 	.short	0x0101


	//----- nvinfo : EIATTR_EXIT_INSTR_OFFSETS
	.align		4
        /*0024*/ 	.byte	0x04, 0x1c
        /*0026*/ 	.short	(.L_364 - .L_363)


	//   ....[0]....
.L_363:
        /*0028*/ 	.word	0x00000010


	//----- nvinfo : EIATTR_MAX_THREADS
	.align		4
.L_364:
        /*002c*/ 	.byte	0x04, 0x05
        /*002e*/ 	.short	(.L_366 - .L_365)
.L_365:
        /*0030*/ 	.word	0x00000100
        /*0034*/ 	.word	0x00000001
        /*0038*/ 	.word	0x00000001


	//----- nvinfo : EIATTR_CBANK_PARAM_SIZE
	.align		4
.L_366:
        /*003c*/ 	.byte	0x03, 0x19
        /*003e*/ 	.short	0x0438


	//----- nvinfo : EIATTR_PARAM_CBANK
	.align		4
        /*0040*/ 	.byte	0x04, 0x0a
        /*0042*/ 	.short	(.L_368 - .L_367)
	.align		4
.L_367:
        /*0044*/ 	.word	index@(.nv.constant0._ZN7cutlass13device_kernelIN5flash19enable_sm80_to_sm89INS1_16FlashAttnFwdSm80INS1_25CollectiveMainloopFwdSm80ILi8ELi1ELb1EN4cute5tupleIJNS5_1CILi128EEENS7_ILi112EEES8_EEELi128ENS_10bfloat16_tEfNS_4arch4Sm80ELb0ELb0ELb0ELb1ELb1ELb1ELb1ELb1EEENS1_21CollectiveEpilogueFwdINS6_IJS8_S8_S9_EEENS6_IJNS7_ILi1EEESH_SH_EEESB_SD_Li256ELb1ELb1ELb1ELb0EEENS1_36VarlenDynamicPersistentTileSchedulerILi128ELi112ELi256ELi256ELb1ELb1ELb0ELb0ELb1ELb1EEEEEEEEEvNT_6ParamsE)
        /*0048*/ 	.short	0x0210
        /*004a*/ 	.short	0x0438


	//----- nvinfo : EIATTR_SW_WAR
	.align		4
.L_368:
        /*004c*/ 	.byte	0x04, 0x36
        /*004e*/ 	.short	(.L_370 - .L_369)
.L_369:
        /*0050*/ 	.word	0x00000008
.L_370:


//--------------------- .nv.info._ZN7cutlass13device_kernelIN5flash19enable_sm80_to_sm89INS1_16FlashAttnFwdSm80INS1_25CollectiveMainloopFwdSm80ILi4ELi1ELb0EN4cute5tupleIJNS5_1CILi128EEENS7_ILi48EEES8_EEELi128ENS_10bfloat16_tEfNS_4arch4Sm80ELb0ELb1ELb0ELb0ELb1ELb0ELb1ELb1EEENS1_21CollectiveEpilogueFwdINS6_IJS8_S8_S9_EEENS6_IJNS7_ILi1EEESH_SH_EEESB_SD_Li128ELb0ELb1ELb1ELb0EEENS1_19SingleTileSchedulerILb0ELb1ELb1ELi128EEEEEEEEEvNT_6ParamsE --------------------------
	.section	.nv.info._ZN7cutlass13device_kernelIN5flash19enable_sm80_to_sm89INS1_16FlashAttnFwdSm80INS1_25CollectiveMainloopFwdSm80ILi4ELi1ELb0EN4cute5tupleIJNS5_1CILi128EEENS7_ILi48EEES8_EEELi128ENS_10bfloat16_tEfNS_4arch4Sm80ELb0ELb1ELb0ELb0ELb1ELb0ELb1ELb1EEENS1_21CollectiveEpilogueFwdINS6_IJS8_S8_S9_EEENS6_IJNS7_ILi1EEESH_SH_EEESB_SD_Li128ELb0ELb1ELb1ELb0EEENS1_19SingleTileSchedulerILb0ELb1ELb1ELi128EEEEEEEEEvNT_6ParamsE,"",@"SHT_CUDA_INFO"
	.sectionflags	@""
	.align	4


	//----- nvinfo : EIATTR_CUDA_API_VERSION
	.align		4
        /*0000*/ 	.byte	0x04, 0x37
        /*0002*/ 	.short	(.L_372 - .L_371)
.L_371:
        /*0004*/ 	.word	0x00000082


	//----- nvinfo : EIATTR_KPARAM_INFO
	.align		4
.L_372:
        /*0008*/ 	.byte	0x04, 0x17
        /*000a*/ 	.short	(.L_374 - .L_373)
.L_373:
        /*000c*/ 	.word	0x00000000
        /*0010*/ 	.short	0x0000
        /*0012*/ 	.short	0x0000
        /*0014*/ 	.byte	0x00, 0xf0, 0x61, 0x10


	//----- nvinfo : EIATTR_SPARSE_MMA_MASK
	.align		4
.L_374:
        /*0018*/ 	.byte	0x03, 0x50
        /*001a*/ 	.short	0x0000


	//----- nvinfo : EIATTR_MAXREG_COUNT
	.align		4
        /*001c*/ 	.byte	0x03, 0x1b
        /*001e*/ 	.short	0x00ff


	//----- nvinfo : EIATTR_MERCURY_ISA_VERSION
	.align		4
        /*0020*/ 	.byte	0x03, 0x5f
        /*0022*/ 	.short	0x0101


	//----- nvinfo : EIATTR_EXIT_INSTR_OFFSETS
	.align		4
        /*0024*/ 	.byte	0x04, 0x1c
        /*0026*/ 	.short	(.L_376 - .L_375)


	//   ....[0]....
.L_375:
        /*0028*/ 	.word	0x00000010


	//----- nvinfo : EIATTR_MAX_THREADS
	.align		4
.L_376:
        /*002c*/ 	.byte	0x04, 0x05
        /*002e*/ 	.short	(.L_378 - .L_377)
.L_377:
        /*0030*/ 	.word	0x00000080
        /*0034*/ 	.word	0x00000001
        /*0038*/ 	.word	0x00000001


	//----- nvinfo : EIATTR_CBANK_PARAM_SIZE
	.align		4
.L_378:
        /*003c*/ 	.byte	0x03, 0x19
        /*003e*/ 	.short	0x0418


	//----- nvinfo : EIATTR_PARAM_CBANK
	.align		4
        /*0040*/ 	.byte	0x04, 0x0a
        /*0042*/ 	.short	(.L_380 - .L_379)
	.align		4
.L_379:
        /*0044*/ 	.word	index@(.nv.constant0._ZN7cutlass13device_kernelIN5flash19enable_sm80_to_sm89INS1_16FlashAttnFwdSm80INS1_25CollectiveMainloopFwdSm80ILi4ELi1ELb0EN4cute5tupleIJNS5_1CILi128EEENS7_ILi48EEES8_EEELi128ENS_10bfloat16_tEfNS_4arch4Sm80ELb0ELb1ELb0ELb0ELb1ELb0ELb1ELb1EEENS1_21CollectiveEpilogueFwdINS6_IJS8_S8_S9_EEENS6_IJNS7_ILi1EEESH_SH_EEESB_SD_Li128ELb0ELb1ELb1ELb0EEENS1_19SingleTileSchedulerILb0ELb1ELb1ELi128EEEEEEEEEvNT_6ParamsE)
        /*0048*/ 	.short	0x0210
        /*004a*/ 	.short	0x0418


	//----- nvinfo : EIATTR_SW_WAR
	.align		4
.L_380:
        /*004c*/ 	.byte	0x04, 0x36
        /*004e*/ 	.short	(.L_382 - .L_381)
.L_381:
        /*0050*/ 	.word	0x00000008
.L_382:


//--------------------- .nv.info._ZN7cutlass13device_kernelIN5flash19enable_sm80_to_sm89INS1_16FlashAttnFwdSm80INS1_25CollectiveMainloopFwdSm80ILi8ELi1ELb1EN4cute5tupleIJNS5_1CILi128EEENS7_ILi96EEES8_EEELi128ENS_10bfloat16_tEfNS_4arch4Sm80ELb0ELb1ELb0ELb1ELb1ELb0ELb1ELb1EEENS1_21CollectiveEpilogueFwdINS6_IJS8_S8_S9_EEENS6_IJNS7_ILi1EEESH_SH_EEESB_SD_Li256ELb1ELb1ELb1ELb0EEENS1_36VarlenDynamicPersistentTileSchedulerILi128ELi96ELi256ELi256ELb1ELb1ELb0ELb1ELb0ELb1EEEEEEEEEvNT_6ParamsE --------------------------
	.section	.nv.info._ZN7cutlass13device_kernelIN5flash19enable_sm80_to_sm89INS1_16FlashAttnFwdSm80INS1_25CollectiveMainloopFwdSm80ILi8ELi1ELb1EN4cute5tupleIJNS5_1CILi128EEENS7_ILi96EEES8_EEELi128ENS_10bfloat16_tEfNS_4arch4Sm80ELb0ELb1ELb0ELb1ELb1ELb0ELb1ELb1EEENS1_21CollectiveEpilogueFwdINS6_IJS8_S8_S9_EEENS6_IJNS7_ILi1EEESH_SH_EEESB_SD_Li256ELb1ELb1ELb1ELb0EEENS1_36VarlenDynamicPersistentTileSchedulerILi128ELi96ELi256ELi256ELb1ELb1ELb0ELb1ELb0ELb1EEEEEEEEEvNT_6ParamsE,"",@"SHT_CUDA_INFO"
	.sectionflags	@""
	.align	4


	//----- nvinfo : EIATTR_CUDA_API_VERSION
	.align		4
        /*0000*/ 	.byte	0x04, 0x37
        /*0002*/ 	.short	(.L_384 - .L_383)
.L_383:
        /*0004*/ 	.word	0x00000082


	//----- nvinfo : EIATTR_KPARAM_INFO
	.align		4
.L_384:
        /*0008*/ 	.byte	0x04, 0x17
        /*000a*/ 	.short	(.L_386 - .L_385)
.L_385:
        /*000c*/ 	.word	0x00000000
        /*0010*/ 	.short	0x0000
        /*0012*/ 	.short	0x0000
        /*0014*/ 	.byte	0x00, 0xf0, 0xe1, 0x10


	//----- nvinfo : EIATTR_SPARSE_MMA_MASK
	.align		4
.L_386:
        /*0018*/ 	.byte	0x03, 0x50
        /*001a*/ 	.short	0x0000


	//----- nvinfo : EIATTR_MAXREG_COUNT
	.align		4
        /*001c*/ 	.byte	0x03, 0x1b
        /*001e*/ 	.short	0x00ff


	//----- nvinfo : EIATTR_MERCURY_ISA_VERSION
	.align		4
        /*0020*/ 	.byte	0x03, 0x5f
        /*0022*/ 	.short	0x0101


	//----- nvinfo : EIATTR_EXIT_INSTR_OFFSETS
	.align		4
        /*0024*/ 	.byte	0x04, 0x1c
        /*0026*/ 	.short	(.L_388 - .L_387)


	//   ....[0]....
.L_387:
        /*0028*/ 	.word	0x00000010


	//----- nvinfo : EIATTR_MAX_THREADS
	.align		4
.L_388:
        /*002c*/ 	.byte	0x04, 0x05
        /*002e*/ 	.short	(.L_390 - .L_389)
.L_389:
        /*0030*/ 	.word	0x00000100
        /*0034*/ 	.word	0x00000001
        /*0038*/ 	.word	0x00000001


	//----- nvinfo : EIATTR_CBANK_PARAM_SIZE
	.align		4
.L_390:
        /*003c*/ 	.byte	0x03, 0x19
        /*003e*/ 	.short	0x0438


	//----- nvinfo : EIATTR_PARAM_CBANK
	.align		4
        /*0040*/ 	.byte	0x04, 0x0a
        /*0042*/ 	.short	(.L_392 - .L_391)
	.align		4
.L_391:
        /*0044*/ 	.word	index@(.nv.constant0._ZN7cutlass13device_kernelIN5flash19enable_sm80_to_sm89INS1_16FlashAttnFwdSm80INS1_25CollectiveMainloopFwdSm80ILi8ELi1ELb1EN4cute5tupleIJNS5_1CILi128EEENS7_ILi96EEES8_EEELi128ENS_10bfloat16_tEfNS_4arch4Sm80ELb0ELb1ELb0ELb1ELb1ELb0ELb1ELb1EEENS1_21CollectiveEpilogueFwdINS6_IJS8_S8_S9_EEENS6_IJNS7_ILi1EEESH_SH_EEESB_SD_Li256ELb1ELb1ELb1ELb0EEENS1_36VarlenDynamicPersistentTileSchedulerILi128ELi96ELi256ELi256ELb1ELb1ELb0ELb1ELb0ELb1EEEEEEEEEvNT_6ParamsE)
        /*0048*/ 	.short	0x0210
        /*004a*/ 	.short	0x0438


	//----- nvinfo : EIATTR_SW_WAR
	.align		4
.L_392:
        /*004c*/ 	.byte	0x04, 0x36
        /*004e*/ 	.short	(.L_394 - .L_393)
.L_393:
        /*0050*/ 	.word	0x00000008
.L_394:


//--------------------- .nv.info._ZN7cutlass13device_kernelIN5flash19enable_sm80_to_sm89INS1_16FlashAttnFwdSm80INS1_25CollectiveMainloopFwdSm80ILi8ELi1ELb1EN4cute5tupleIJNS5_1CILi128EEENS7_ILi96EEES8_EEELi128ENS_10bfloat16_tEfNS_4arch4Sm80ELb0ELb1ELb0ELb1ELb1ELb1ELb1ELb1EEENS1_21CollectiveEpilogueFwdINS6_IJS8_S8_S9_EEENS6_IJNS7_ILi1EEESH_SH_EEESB_SD_Li256ELb1ELb1ELb1ELb0EEENS1_36VarlenDynamicPersistentTileSchedulerILi128ELi96ELi256ELi256ELb1ELb1ELb0ELb1ELb0ELb1EEEEEEEEEvNT_6ParamsE --------------------------
	.section	.nv.info._ZN7cutlass13device_kernelIN5flash19enable_sm80_to_sm89INS1_16FlashAttnFwdSm80INS1_25CollectiveMainloopFwdSm80ILi8ELi1ELb1EN4cute5tupleIJNS5_1CILi128EEENS7_ILi96EEES8_EEELi128ENS_10bfloat16_tEfNS_4arch4Sm80ELb0ELb1ELb0ELb1ELb1ELb1ELb1ELb1EEENS1_21CollectiveEpilogueFwdINS6_IJS8_S8_S9_EEENS6_IJNS7_ILi1EEESH_SH_EEESB_SD_Li256ELb1ELb1ELb1ELb0EEENS1_36VarlenDynamicPersistentTileSchedulerILi128ELi96ELi256ELi256ELb1ELb1ELb0ELb1ELb0ELb1EEEEEEEEEvNT_6ParamsE,"",@"SHT_CUDA_INFO"
	.sectionflags	@""
	.align	4


	//----- nvinfo : EIATTR_CUDA_API_VERSION
	.align		4
        /*0000*/ 	.byte	0x04, 0x37
        /*0002*/ 	.short	(.L_396 - .L_395)
.L_395:
        /*0004*/ 	.word	0x00000082


	//----- nvinfo : EIATTR_KPARAM_INFO
	.align		4
.L_396:
        /*0008*/ 	.byte	0x04, 0x17
        /*000a*/ 	.short	(.L_398 - .L_397)
.L_397:
        /*000c*/ 	.word	0x00000000
        /*0010*/ 	.short	0x0000
        /*0012*/ 	.short	0x0000
        /*0014*/ 	.byte	0x00, 0xf0, 0xe1, 0x10


	//----- nvinfo : EIATTR_SPARSE_MMA_MASK
	.align		4
.L_398:
        /*0018*/ 	.byte	0x03, 0x50
        /*001a*/ 	.short	0x0000


	//----- nvinfo : EIATTR_MAXREG_COUNT
	.align		4
        /*001c*/ 	.byte	0x03, 0x1b
        /*001e*/ 	.short	0x00ff


	//----- nvinfo : EIATTR_MERCURY_ISA_VERSION
	.align		4
        /*0020*/ 	.byte	0x03, 0x5f
        /*0022*/ 	.short	0x0101


	//----- nvinfo : EIATTR_EXIT_INSTR_OFFSETS
	.align		4
        /*0024*/ 	.byte	0x04, 0x1c
        /*0026*/ 	.short	(.L_400 - .L_399)


	//   ....[0]....
.L_399:
        /*0028*/ 	.word	0x00000010


	//----- nvinfo : EIATTR_MAX_THREADS
	.align		4
.L_400:
        /*002c*/ 	.byte	0x04, 0x05
        /*002e*/ 	.short	(.L_402 - .L_401)
.L_401:
        /*0030*/ 	.word	0x00000100
        /*0034*/ 	.word	0x00000001
        /*0038*/ 	.word	0x00000001


	//----- nvinfo : EIATTR_CBANK_PARAM_SIZE
	.align		4
.L_402:
        /*003c*/ 	.byte	0x03, 0x19
        /*003e*/ 	.short	0x0438


	//----- nvinfo : EIATTR_PARAM_CBANK
	.align		4
        /*0040*/ 	.byte	0x04, 0x0a
        /*0042*/ 	.short	(.L_404 - .L_403)
	.align		4
.L_403:
        /*0044*/ 	.word	index@(.nv.constant0._ZN7cutlass13device_kernelIN5flash19enable_sm80_to_sm89INS1_16FlashAttnFwdSm80INS1_25CollectiveMainloopFwdSm80ILi8ELi1ELb1EN4cute5tupleIJNS5_1CILi128EEENS7_ILi96EEES8_EEELi128ENS_10bfloat16_tEfNS_4arch4Sm80ELb0ELb1ELb0ELb1ELb1ELb1ELb1ELb1EEENS1_21CollectiveEpilogueFwdINS6_IJS8_S8_S9_EEENS6_IJNS7_ILi1EEESH_SH_EEESB_SD_Li256ELb1ELb1ELb1ELb0EEENS1_36VarlenDynamicPersistentTileSchedulerILi128ELi96ELi256ELi256ELb1ELb1ELb0ELb1ELb0ELb1EEEEEEEEEvNT_6ParamsE)
        /*0048*/ 	.short	0x0210
        /*004a*/ 	.short	0x0438


	//----- nvinfo : EIATTR_SW_WAR
	.align		4
.L_404:
        /*004c*/ 	.byte	0x04, 0x36
        /*004e*/ 	.short	(.L_406 - .L_405)
.L_405:
        /*0050*/ 	.word	0x00000008
.L_406:


//--------------------- .nv.info._ZN7cutlass13device_kernelIN5flash19enable_sm80_to_sm89INS1_16FlashAttnFwdSm80INS1_25CollectiveMainloopFwdSm80ILi4ELi1ELb0EN4cute5tupleIJNS5_1CILi128EEENS7_ILi64EEES8_EEELi128ENS_10bfloat16_tEfNS_4arch4Sm80ELb1ELb0ELb0ELb0ELb1ELb0ELb1ELb1EEENS1_21CollectiveEpilogueFwdINS6_IJS8_S8_S9_EEENS6_IJNS7_ILi1EEESH_SH_EEESB_SD_Li128ELb0ELb1ELb1ELb0EEENS1_30DynamicPersistentTileSchedulerILi128ELi128ELb1ELb1ELb0EEEEEEEEEvNT_6ParamsE --------------------------
	.section	.nv.info._ZN7cutlass13device_kernelIN5flash19enable_sm80_to_sm89INS1_16FlashAttnFwdSm80INS1_25CollectiveMainloopFwdSm80ILi4ELi1ELb0EN4cute5tupleIJNS5_1CILi128EEENS7_ILi64EEES8_EEELi128ENS_10bfloat16_tEfNS_4arch4Sm80ELb1ELb0ELb0ELb0ELb1ELb0ELb1ELb1EEENS1_21CollectiveEpilogueFwdINS6_IJS8_S8_S9_EEENS6_IJNS7_ILi1EEESH_SH_EEESB_SD_Li128ELb0ELb1ELb1ELb0EEENS1_30DynamicPersistentTileSchedulerILi128ELi128ELb1ELb1ELb0EEEEEEEEEvNT_6ParamsE,"",@"SHT_CUDA_INFO"
	.sectionflags	@""
	.align	4


	//----- nvinfo : EIATTR_CUDA_API_VERSION
	.align		4
        /*0000*/ 	.byte	0x04, 0x37
        /*0002*/ 	.short	(.L_408 - .L_407)
.L_407:
        /*0004*/ 	.word	0x00000082


	//----- nvinfo : EIATTR_KPARAM_INFO
	.align		4
.L_408:
        /*0008*/ 	.byte	0x04, 0x17
        /*000a*/ 	.short	(.L_410 - .L_409)
.L_409:
        /*000c*/ 	.word	0x00000000
        /*0010*/ 	.short	0x0000
        /*0012*/ 	.short	0x0000
        /*0014*/ 	.byte	0x00, 0xf0, 0xa1, 0x10


	//----- nvinfo : EIATTR_SPARSE_MMA_MASK
	.align		4
.L_410:
        /*0018*/ 	.byte	0x03, 0x50
        /*001a*/ 	.short	0x0000


	//----- nvinfo : EIATTR_MAXREG_COUNT
	.align		4
        /*001c*/ 	.byte	0x03, 0x1b
        /*001e*/ 	.short	0x00ff


	//----- nvinfo : EIATTR_MERCURY_ISA_VERSION
	.align		4
        /*0020*/ 	.byte	0x03, 0x5f
        /*0022*/ 	.short	0x0101


	//----- nvinfo : EIATTR_EXIT_INSTR_OFFSETS
	.align		4
        /*0024*/ 	.byte	0x04, 0x1c
        /*0026*/ 	.short	(.L_412 - .L_411)


	//   ....[0]....
.L_411:
        /*0028*/ 	.word	0x00000010


	//----- nvinfo : EIATTR_MAX_THREADS
	.align		4
.L_412:
        /*002c*/ 	.byte	0x04, 0x05
        /*002e*/ 	.short	(.L_414 - .L_413)
.L_413:
        /*0030*/ 	.word	0x00000080
        /*0034*/ 	.word	0x00000001
        /*0038*/ 	.word	0x00000001


	//----- nvinfo : EIATTR_CBANK_PARAM_SIZE
	.align		4
.L_414:
        /*003c*/ 	.byte	0x03, 0x19
        /*003e*/ 	.short	0x0428


	//----- nvinfo : EIATTR_PARAM_CBANK
	.align		4
        /*0040*/ 	.byte	0x04, 0x0a
        /*0042*/ 	.short	(.L_416 - .L_415)
	.align		4
.L_415:
        /*0044*/ 	.word	index@(.nv.constant0._ZN7cutlass13device_kernelIN5flash19enable_sm80_to_sm89INS1_16FlashAttnFwdSm80INS1_25CollectiveMainloopFwdSm80ILi4ELi1ELb0EN4cute5tupleIJNS5_1CILi128EEENS7_ILi64EEES8_EEELi128ENS_10bfloat16_tEfNS_4arch4Sm80ELb1ELb0ELb0ELb0ELb1ELb0ELb1ELb1EEENS1_21CollectiveEpilogueFwdINS6_IJS8_S8_S9_EEENS6_IJNS7_ILi1EEESH_SH_EEESB_SD_Li128ELb0ELb1ELb1ELb0EEENS1_30DynamicPersistentTileSchedulerILi128ELi128ELb1ELb1ELb0EEEEEEEEEvNT_6ParamsE)
        /*0048*/ 	.short	0x0210
        /*004a*/ 	.short	0x0428


	//----- nvinfo : EIATTR_SW_WAR
	.align		4
.L_416:
        /*004c*/ 	.byte	0x04, 0x36
        /*004e*/ 	.short	(.L_418 - .L_417)
.L_417:
        /*0050*/ 	.word	0x00000008
.L_418:


//--------------------- .nv.info._ZN7cutlass13device_kernelIN5flash19enable_sm80_to_sm89INS1_16FlashAttnFwdSm80INS1_25CollectiveMainloopFwdSm80ILi8ELi1ELb1EN4cute5tupleIJNS5_1CILi128EEENS7_ILi112EEES8_EEELi128ENS_10bfloat16_tEfNS_4arch4Sm80ELb1ELb0ELb0ELb1ELb1ELb0ELb1ELb1EEENS1_21CollectiveEpilogueFwdINS6_IJS8_S8_S9_EEENS6_IJNS7_ILi1EEESH_SH_EEESB_SD_Li256ELb1ELb1ELb1ELb0EEENS1_36VarlenDynamicPersistentTileSchedulerILi128ELi112ELi256ELi256ELb1ELb1ELb0ELb1ELb1ELb1EEEEEEEEEvNT_6ParamsE --------------------------
	.section	.nv.info._ZN7cutlass13device_kernelIN5flash19enable_sm80_to_sm89INS1_16FlashAttnFwdSm80INS1_25CollectiveMainloopFwdSm80ILi8ELi1ELb1EN4cute5tupleIJNS5_1CILi128EEENS7_ILi112EEES8_EEELi128ENS_10bfloat16_tEfNS_4arch4Sm80ELb1ELb0ELb0ELb1ELb1ELb0ELb1ELb1EEENS1_21CollectiveEpilogueFwdINS6_IJS8_S8_S9_EEENS6_IJNS7_ILi1EEESH_SH_EEESB_SD_Li256ELb1ELb1ELb1ELb0EEENS1_36VarlenDynamicPersistentTileSchedulerILi128ELi112ELi256ELi256ELb1ELb1ELb0ELb1ELb1ELb1EEEEEEEEEvNT_6ParamsE,"",@"SHT_CUDA_INFO"
	.sectionflags	@""
	.align	4


	//----- nvinfo : EIATTR_CUDA_API_VERSION
	.align		4
        /*0000*/ 	.byte	0x04, 0x37
        /*0002*/ 	.short	(.L_420 - .L_419)
.L_419:
        /*0004*/ 	.word	0x00000082


	//----- nvinfo : EIATTR_KPARAM_INFO
	.align		4
.L_420:
        /*0008*/ 	.byte	0x04, 0x17
        /*000a*/ 	.short	(.L_422 - .L_421)
.L_421:
        /*000c*/ 	.word	0x00000000
        /*0010*/ 	.short	0x0000
        /*0012*/ 	.short	0x0000
        /*0014*/ 	.byte	0x00, 0xf0, 0xe1, 0x10


	//----- nvinfo : EIATTR_SPARSE_MMA_MASK
	.align		4
.L_422:
        /*0018*/ 	.byte	0x03, 0x50
        /*001a*/ 	.short	0x0000


	//----- nvinfo : EIATTR_MAXREG_COUNT
	.align		4
        /*001c*/ 	.byte	0x03, 0x1b
        /*001e*/ 	.short	0x00ff


	//----- nvinfo : EIATTR_MERCURY_ISA_VERSION
	.align		4
        /*0020*/ 	.byte	0x03, 0x5f
        /*0022*/ 	.short	0x0101


	//----- nvinfo : EIATTR_EXIT_INSTR_OFFSETS
	.align		4
        /*0024*/ 	.byte	0x04, 0x1c
        /*0026*/ 	.short	(.L_424 - .L_423)


	//   ....[0]....
.L_423:
        /*0028*/ 	.word	0x00000010


	//----- nvinfo : EIATTR_MAX_THREADS
	.align		4
.L_424:
        /*002c*/ 	.byte	0x04, 0x05
        /*002e*/ 	.short	(.L_426 - .L_425)
.L_425:
        /*0030*/ 	.word	0x00000100
        /*0034*/ 	.word	0x00000001
        /*0038*/ 	.word	0x00000001


	//----- nvinfo : EIATTR_CBANK_PARAM_SIZE
	.align		4
.L_426:
        /*003c*/ 	.byte	0x03, 0x19
        /*003e*/ 	.short	0x0438


	//----- nvinfo : EIATTR_PARAM_CBANK
	.align		4
        /*0040*/ 	.byte	0x04, 0x0a
        /*0042*/ 	.short	(.L_428 - .L_427)
	.align		4
.L_427:
        /*0044*/ 	.word	index@(.nv.constant0._ZN7cutlass13device_kernelIN5flash19enable_sm80_to_sm89INS1_16FlashAttnFwdSm80INS1_25CollectiveMainloopFwdSm80ILi8ELi1ELb1EN4cute5tupleIJNS5_1CILi128EEENS7_ILi112EEES8_EEELi128ENS_10bfloat16_tEfNS_4arch4Sm80ELb1ELb0ELb0ELb1ELb1ELb0ELb1ELb1EEENS1_21CollectiveEpilogueFwdINS6_IJS8_S8_S9_EEENS6_IJNS7_ILi1EEESH_SH_EEESB_SD_Li256ELb1ELb1ELb1ELb0EEENS1_36VarlenDynamicPersistentTileSchedulerILi128ELi112ELi256ELi256ELb1ELb1ELb0ELb1ELb1ELb1EEEEEEEEEvNT_6ParamsE)
        /*0048*/ 	.short	0x0210
        /*004a*/ 	.short	0x0438


	//----- nvinfo : EIATTR_SW_WAR
	.align		4
.L_428:
        /*004c*/ 	.byte	0x04, 0x36
        /*004e*/ 	.short	(.L_430 - .L_429)
.L_429:
        /*0050*/ 	.word	0x00000008
.L_430:


//--------------------- .nv.info._ZN7cutlass13device_kernelIN5flash19enable_sm80_to_sm89INS1_16FlashAttnFwdSm80INS1_25CollectiveMainloopFwdSm80ILi8ELi1ELb1EN4cute5tupleIJNS5_1CILi128EEENS7_ILi112EEES8_EEELi128ENS_10bfloat16_tEfNS_4arch4Sm80ELb1ELb0ELb0ELb1ELb1ELb1ELb1ELb1EEENS1_21CollectiveEpilogueFwdINS6_IJS8_S8_S9_EEENS6_IJNS7_ILi1EEESH_SH_EEESB_SD_Li256ELb1ELb1ELb1ELb0EEENS1_36VarlenDynamicPersistentTileSchedulerILi128ELi112ELi256ELi256ELb1ELb1ELb0ELb1ELb1ELb1EEEEEEEEEvNT_6ParamsE --------------------------
	.section	.nv.info._ZN7cutlass13device_kernelIN5flash19enable_sm80_to_sm89INS1_16FlashAttnFwdSm80INS1_25CollectiveMainloopFwdSm80ILi8ELi1ELb1EN4cute5tupleIJNS5_1CILi128EEENS7_ILi112EEES8_EEELi128ENS_10bfloat16_tEfNS_4arch4Sm80ELb1ELb0ELb0ELb1ELb1ELb1ELb1ELb1EEENS1_21CollectiveEpilogueFwdINS6_IJS8_S8_S9_EEENS6_IJNS7_ILi1EEESH_SH_EEESB_SD_Li256ELb1ELb1ELb1ELb0EEENS1_36VarlenDynamicPersistentTileSchedulerILi128ELi112ELi256ELi256ELb1ELb1ELb0ELb1ELb1ELb1EEEEEEEEEvNT_6ParamsE,"",@"SHT_CUDA_INFO"
	.sectionflags	@""
	.align	4


	//----- nvinfo : EIATTR_CUDA_API_VERSION
	.align		4
        /*0000*/ 	.byte	0x04, 0x37
        /*0002*/ 	.short	(.L_432 - .L_431)
.L_431:
        /*0004*/ 	.word	0x00000082


	//----- nvinfo : EIATTR_KPARAM_INFO
	.align		4
.L_432:
        /*0008*/ 	.byte	0x04, 0x17
        /*000a*/ 	.short	(.L_434 - .L_433)
.L_433:
        /*000c*/ 	.word	0x00000000
        /*0010*/ 	.short	0x0000
        /*0012*/ 	.short	0x0000
        /*0014*/ 	.byte	0x00, 0xf0, 0xe1, 0x10


	//----- nvinfo : EIATTR_SPARSE_MMA_MASK
	.align		4
.L_434:
        /*0018*/ 	.byte	0x03, 0x50
        /*001a*/ 	.short	0x0000


	//----- nvinfo : EIATTR_MAXREG_COUNT
	.align		4
        /*001c*/ 	.byte	0x03, 0x1b
        /*001e*/ 	.short	0x00ff


	//----- nvinfo : EIATTR_MERCURY_ISA_VERSION
	.align		4
        /*0020*/ 	.byte	0x03, 0x5f
        /*0022*/ 	.short	0x0101


	//----- nvinfo : EIATTR_EXIT_INSTR_OFFSETS
	.align		4
        /*0024*/ 	.byte	0x04, 0x1c
        /*0026*/ 	.short	(.L_436 - .L_435)


	//   ....[0]....
.L_435:
        /*0028*/ 	.word	0x00000010


	//----- nvinfo : EIATTR_MAX_THREADS
	.align		4
.L_436:
        /*002c*/ 	.byte	0x04, 0x05
        /*002e*/ 	.short	(.L_438 - .L_437)
.L_437:
        /*0030*/ 	.word	0x00000100
        /*0034*/ 	.word	0x00000001
        /*0038*/ 	.word	0x00000001


	//----- nvinfo : EIATTR_CBANK_PARAM_SIZE
	.align		4
.L_438:
        /*003c*/ 	.byte	0x03, 0x19
        /*003e*/ 	.short	0x0438


	//----- nvinfo : EIATTR_PARAM_CBANK
	.align		4
        /*0040*/ 	.byte	0x04, 0x0a
        /*0042*/ 	.short	(.L_440 - .L_439)
	.align		4
.L_439:
        /*0044*/ 	.word	index@(.nv.constant0._ZN7cutlass13device_kernelIN5flash19enable_sm80_to_sm89INS1_16FlashAttnFwdSm80INS1_25CollectiveMainloopFwdSm80ILi8ELi1ELb1EN4cute5tupleIJNS5_1CILi128EEENS7_ILi112EEES8_EEELi128ENS_10bfloat16_tEfNS_4arch4Sm80ELb1ELb0ELb0ELb1ELb1ELb1ELb1ELb1EEENS1_21CollectiveEpilogueFwdINS6_IJS8_S8_S9_EEENS6_IJNS7_ILi1EEESH_SH_EEESB_SD_Li256ELb1ELb1ELb1ELb0EEENS1_36VarlenDynamicPersistentTileSchedulerILi128ELi112ELi256ELi256ELb1ELb1ELb0ELb1ELb1ELb1EEEEEEEEEvNT_6ParamsE)
        /*0048*/ 	.short	0x0210
        /*004a*/ 	.short	0x0438


	//----- nvinfo : EIATTR_SW_WAR
	.align		4
.L_440:
        /*004c*/ 	.byte	0x04, 0x36
        /*004e*/ 	.short	(.L_442 - .L_441)
.L_441:
        /*0050*/ 	.word	0x00000008
.L_442:


//--------------------- .nv.callgraph             --------------------------
	.section	.nv.callgraph,"",@"SHT_CUDA_CALLGRAPH"
	.align	4
	.sectionentsize	8
	.align		4
        /*0000*/ 	.word	0x00000000
	.align		4
        /*0004*/ 	.word	0xffffffff
	.align		4
        /*0008*/ 	.word	0x00000000
	.align		4
        /*000c*/ 	.word	0xfffffffe
	.align		4
        /*0010*/ 	.word	0x00000000
	.align		4
        /*0014*/ 	.word	0xfffffffd
	.align		4
        /*0018*/ 	.word	0x00000000
	.align		4
        /*001c*/ 	.word	0xfffffffc


//--------------------- .nv.constant4             --------------------------
	.section	.nv.constant4,"a",@progbits
	.align	8
	.align		8
.nv.constant4:
        /*0000*/ 	.dword	_ZN89_INTERNAL_a6ef3756_53_flash_fwd_hdim128_bf16_paged_split_softcapall_sm80_cu_3fbc093a_30734cuda3std3__45__cpo5beginE
	.align		8
        /*0008*/ 	.dword	_ZN89_INTERNAL_a6ef3756_53_flash_fwd_hdim128_bf16_paged_split_softcapall_sm80_cu_3fbc093a_30734cuda3std3__45__cpo3endE
	.align		8
        /*0010*/ 	.dword	_ZN89_INTERNAL_a6ef3756_53_flash_fwd_hdim128_bf16_paged_split_softcapall_sm80_cu_3fbc093a_30734cuda3std3__45__cpo6cbeginE
	.align		8
        /*0018*/ 	.dword	_ZN89_INTERNAL_a6ef3756_53_flash_fwd_hdim128_bf16_paged_split_softcapall_sm80_cu_3fbc093a_30734cuda3std3__45__cpo4cendE
	.align		8
        /*0020*/ 	.dword	_ZN89_INTERNAL_a6ef3756_53_flash_fwd_hdim128_bf16_paged_split_softcapall_sm80_cu_3fbc093a_30734cuda3std3__491_GLOBAL__N__a6ef3756_53_flash_fwd_hdim128_bf16_paged_split_softcapall_sm80_cu_3fbc093a_30736ignoreE
	.align		8
        /*0028*/ 	.dword	_ZN89_INTERNAL_a6ef3756_53_flash_fwd_hdim128_bf16_paged_split_softcapall_sm80_cu_3fbc093a_30734cuda3std3__419piecewise_constructE
	.align		8
        /*0030*/ 	.dword	_ZN89_INTERNAL_a6ef3756_53_flash_fwd_hdim128_bf16_paged_split_softcapall_sm80_cu_3fbc093a_30734cuda3std3__48in_placeE
	.align		8
        /*0038*/ 	.dword	_ZN89_INTERNAL_a6ef3756_53_flash_fwd_hdim128_bf16_paged_split_softcapall_sm80_cu_3fbc093a_30734cuda3std6ranges3__45__cpo4swapE
	.align		8
        /*0040*/ 	.dword	_ZN89_INTERNAL_a6ef3756_53_flash_fwd_hdim128_bf16_paged_split_softcapall_sm80_cu_3fbc093a_30734cuda3std6ranges3__45__cpo9iter_moveE
	.align		8
        /*0048*/ 	.dword	_ZN89_INTERNAL_a6ef3756_53_flash_fwd_hdim128_bf16_paged_split_softcapall_sm80_cu_3fbc093a_30734cute7productE
	.align		8
        /*0050*/ 	.dword	_ZN89_INTERNAL_a6ef3756_53_flash_fwd_hdim128_bf16_paged_split_softcapall_sm80_cu_3fbc093a_30734cute1_E


//--------------------- .text._ZN7cutlass13device_kernelIN5flash19enable_sm80_to_sm89INS1_16FlashAttnFwdSm80INS1_25CollectiveMainloopFwdSm80ILi8ELi1ELb1EN4cute5tupleIJNS5_1CILi128EEES8_S8_EEELi128ENS_10bfloat16_tEfNS_4arch4Sm80ELb0ELb0ELb1ELb0ELb1ELb0ELb1ELb1EEENS1_21CollectiveEpilogueFwdIS9_NS6_IJNS7_ILi1EEESF_SF_EEESA_SC_Li256ELb0ELb1ELb1ELb0EEENS1_19SingleTileSchedulerILb0ELb1ELb1ELi128EEEEEEEEEvNT_6ParamsE --------------------------
	.section	.text._ZN7cutlass13device_kernelIN5flash19enable_sm80_to_sm89INS1_16FlashAttnFwdSm80INS1_25CollectiveMainloopFwdSm80ILi8ELi1ELb1EN4cute5tupleIJNS5_1CILi128EEES8_S8_EEELi128ENS_10bfloat16_tEfNS_4arch4Sm80ELb0ELb0ELb1ELb0ELb1ELb0ELb1ELb1EEENS1_21CollectiveEpilogueFwdIS9_NS6_IJNS7_ILi1EEESF_SF_EEESA_SC_Li256ELb0ELb1ELb1ELb0EEENS1_19SingleTileSchedulerILb0ELb1ELb1ELi128EEEEEEEEEvNT_6ParamsE,"ax",@progbits
	.align	128
.text._ZN7cutlass13device_kernelIN5flash19enable_sm80_to_sm89INS1_16FlashAttnFwdSm80INS1_25CollectiveMainloopFwdSm80ILi8ELi1ELb1EN4cute5tupleIJNS5_1CILi128EEES8_S8_EEELi128ENS_10bfloat16_tEfNS_4arch4Sm80ELb0ELb0ELb1ELb0ELb1ELb0ELb1ELb1EEENS1_21CollectiveEpilogueFwdIS9_NS6_IJNS7_ILi1EEESF_SF_EEESA_SC_Li256ELb0ELb1ELb1ELb0EEENS1_19SingleTileSchedulerILb0ELb1ELb1ELi128EEEEEEEEEvNT_6ParamsE:
        .type           _ZN7cutlass13device_kernelIN5flash19enable_sm80_to_sm89INS1_16FlashAttnFwdSm80INS1_25CollectiveMainloopFwdSm80ILi8ELi1ELb1EN4cute5tupleIJNS5_1CILi128EEES8_S8_EEELi128ENS_10bfloat16_tEfNS_4arch4Sm80ELb0ELb0ELb1ELb0ELb1ELb0ELb1ELb1EEENS1_21CollectiveEpilogueFwdIS9_NS6_IJNS7_ILi1EEESF_SF_EEESA_SC_Li256ELb0ELb1ELb1ELb0EEENS1_19SingleTileSchedulerILb0ELb1ELb1ELi128EEEEEEEEEvNT_6ParamsE,@function
        .size           _ZN7cutlass13device_kernelIN5flash19enable_sm80_to_sm89INS1_16FlashAttnFwdSm80INS1_25CollectiveMainloopFwdSm80ILi8ELi1ELb1EN4cute5tupleIJNS5_1CILi128EEES8_S8_EEELi128ENS_10bfloat16_tEfNS_4arch4Sm80ELb0ELb0ELb1ELb0ELb1ELb0ELb1ELb1EEENS1_21CollectiveEpilogueFwdIS9_NS6_IJNS7_ILi1EEESF_SF_EEESA_SC_Li256ELb0ELb1ELb1ELb0EEENS1_19SingleTileSchedulerILb0ELb1ELb1ELi128EEEEEEEEEvNT_6ParamsE,(.L_x_24 - _ZN7cutlass13device_kernelIN5flash19enable_sm80_to_sm89INS1_16FlashAttnFwdSm80INS1_25CollectiveMainloopFwdSm80ILi8ELi1ELb1EN4cute5tupleIJNS5_1CILi128EEES8_S8_EEELi128ENS_10bfloat16_tEfNS_4arch4Sm80ELb0ELb0ELb1ELb0ELb1ELb0ELb1ELb1EEENS1_21CollectiveEpilogueFwdIS9_NS6_IJNS7_ILi1EEESF_SF_EEESA_SC_Li256ELb0ELb1ELb1ELb0EEENS1_19SingleTileSchedulerILb0ELb1ELb1ELi128EEEEEEEEEvNT_6ParamsE)
        .other          _ZN7cutlass13device_kernelIN5flash19enable_sm80_to_sm89INS1_16FlashAttnFwdSm80INS1_25CollectiveMainloopFwdSm80ILi8ELi1ELb1EN4cute5tupleIJNS5_1CILi128EEES8_S8_EEELi128ENS_10bfloat16_tEfNS_4arch4Sm80ELb0ELb0ELb1ELb0ELb1ELb0ELb1ELb1EEENS1_21CollectiveEpilogueFwdIS9_NS6_IJNS7_ILi1EEESF_SF_EEESA_SC_Li256ELb0ELb1ELb1ELb0EEENS1_19SingleTileSchedulerILb0ELb1ELb1ELi128EEEEEEEEEvNT_6ParamsE,@"STO_CUDA_ENTRY STV_DEFAULT"
_ZN7cutlass13device_kernelIN5flash19enable_sm80_to_sm89INS1_16FlashAttnFwdSm80INS1_25CollectiveMainloopFwdSm80ILi8ELi1ELb1EN4cute5tupleIJNS5_1CILi128EEES8_S8_EEELi128ENS_10bfloat16_tEfNS_4arch4Sm80ELb0ELb0ELb1ELb0ELb1ELb0ELb1ELb1EEENS1_21CollectiveEpilogueFwdIS9_NS6_IJNS7_ILi1EEESF_SF_EEESA_SC_Li256ELb0ELb1ELb1ELb0EEENS1_19SingleTileSchedulerILb0ELb1ELb1ELi128EEEEEEEEEvNT_6ParamsE:
[----:B------:R-:W-:Y:S01]  /*0000*/  LDC R1, c[0x0][0x28] ;  /* 0x00000a00ff017b82 */ /* 0x000fe20000000800 */
[----:B------:R-:W-:Y:S05]  /*0010*/  EXIT ;  /* 0x000000000000794d */ /* 0x000fea0003800000 */
.L_x_0:
[----:B------:R-:W-:-:S00]  /*0020*/  BRA `(.L_x_0) ;  /* 0xfffffffc00fc7947 */ /* 0x000fc0000383ffff */
[----:B------:R-:W-:-:S00]  /*0030*/  NOP ;  /* 0x0000000000007918 */ /* 0x000fc00000000000 */
        /* <DEDUP_REMOVED lines=12> */
.L_x_24:


//--------------------- .text._ZN7cutlass13device_kernelIN5flash19enable_sm80_to_sm89INS1_16FlashAttnFwdSm80INS1_25CollectiveMainloopFwdSm80ILi8ELi1ELb1EN4cute5tupleIJNS5_1CILi128EEENS7_ILi96EEES8_EEELi128ENS_10bfloat16_tEfNS_4arch4Sm80ELb0ELb1ELb1ELb0ELb1ELb0ELb1ELb1EEENS1_21CollectiveEpilogueFwdINS6_IJS8_S8_S9_EEENS6_IJNS7_ILi1EEESH_SH_EEESB_SD_Li256ELb0ELb1ELb1ELb0EEENS1_19SingleTileSchedulerILb0ELb1ELb1ELi128EEEEEEEEEvNT_6ParamsE --------------------------
	.section	.text._ZN7cutlass13device_kernelIN5flash19enable_sm80_to_sm89INS1_16FlashAttnFwdSm80INS1_25CollectiveMainloopFwdSm80ILi8ELi1ELb1EN4cute5tupleIJNS5_1CILi128EEENS7_ILi96EEES8_EEELi128ENS_10bfloat16_tEfNS_4arch4Sm80ELb0ELb1ELb1ELb0ELb1ELb0ELb1ELb1EEENS1_21CollectiveEpilogueFwdINS6_IJS8_S8_S9_EEENS6_IJNS7_ILi1EEESH_SH_EEESB_SD_Li256ELb0ELb1ELb1ELb0EEENS1_19SingleTileSchedulerILb0ELb1ELb1ELi128EEEEEEEEEvNT_6ParamsE,"ax",@progbits
	.align	128
.text._ZN7cutlass13device_kernelIN5flash19enable_sm80_to_sm89INS1_16FlashAttnFwdSm80INS1_25CollectiveMainloopFwdSm80ILi8ELi1ELb1EN4cute5tupleIJNS5_1CILi128EEENS7_ILi96EEES8_EEELi128ENS_10bfloat16_tEfNS_4arch4Sm80ELb0ELb1ELb1ELb0ELb1ELb0ELb1ELb1EEENS1_21CollectiveEpilogueFwdINS6_IJS8_S8_S9_EEENS6_IJNS7_ILi1EEESH_SH_EEESB_SD_Li256ELb0ELb1ELb1ELb0EEENS1_19SingleTileSchedulerILb0ELb1ELb1ELi128EEEEEEEEEvNT_6ParamsE:
        .type           _ZN7cutlass13device_kernelIN5flash19enable_sm80_to_sm89INS1_16FlashAttnFwdSm80INS1_25CollectiveMainloopFwdSm80ILi8ELi1ELb1EN4cute5tupleIJNS5_1CILi128EEENS7_ILi96EEES8_EEELi128ENS_10bfloat16_tEfNS_4arch4Sm80ELb0ELb1ELb1ELb0ELb1ELb0ELb1ELb1EEENS1_21CollectiveEpilogueFwdINS6_IJS8_S8_S9_EEENS6_IJNS7_ILi1EEESH_SH_EEESB_SD_Li256ELb0ELb1ELb1ELb0EEENS1_19SingleTileSchedulerILb0ELb1ELb1ELi128EEEEEEEEEvNT_6ParamsE,@function
        .size           _ZN7cutlass13device_kernelIN5flash19enable_sm80_to_sm89INS1_16FlashAttnFwdSm80INS1_25CollectiveMainloopFwdSm80ILi8ELi1ELb1EN4cute5tupleIJNS5_1CILi128EEENS7_ILi96EEES8_EEELi128ENS_10bfloat16_tEfNS_4arch4Sm80ELb0ELb1ELb1ELb0ELb1ELb0ELb1ELb1EEENS1_21CollectiveEpilogueFwdINS6_IJS8_S8_S9_EEENS6_IJNS7_ILi1EEESH_SH_EEESB_SD_Li256ELb0ELb1ELb1ELb0EEENS1_19SingleTileSchedulerILb0ELb1ELb1ELi128EEEEEEEEEvNT_6ParamsE,(.L_x_25 - _ZN7cutlass13device_kernelIN5flash19enable_sm80_to_sm89INS1_16FlashAttnFwdSm80INS1_25CollectiveMainloopFwdSm80ILi8ELi1ELb1EN4cute5tupleIJNS5_1CILi128EEENS7_ILi96EEES8_EEELi128ENS_10bfloat16_tEfNS_4arch4Sm80ELb0ELb1ELb1ELb0ELb1ELb0ELb1ELb1EEENS1_21CollectiveEpilogueFwdINS6_IJS8_S8_S9_EEENS6_IJNS7_ILi1EEESH_SH_EEESB_SD_Li256ELb0ELb1ELb1ELb0EEENS1_19SingleTileSchedulerILb0ELb1ELb1ELi128EEEEEEEEEvNT_6ParamsE)
        .other          _ZN7cutlass13device_kernelIN5flash19enable_sm80_to_sm89INS1_16FlashAttnFwdSm80INS1_25CollectiveMainloopFwdSm80ILi8ELi1ELb1EN4cute5tupleIJNS5_1CILi128EEENS7_ILi96EEES8_EEELi128ENS_10bfloat16_tEfNS_4arch4Sm80ELb0ELb1ELb1ELb0ELb1ELb0ELb1ELb1EEENS1_21CollectiveEpilogueFwdINS6_IJS8_S8_S9_EEENS6_IJNS7_ILi1EEESH_SH_EEESB_SD_Li256ELb0ELb1ELb1ELb0EEENS1_19SingleTileSchedulerILb0ELb1ELb1ELi128EEEEEEEEEvNT_6ParamsE,@"STO_CUDA_ENTRY STV_DEFAULT"
_ZN7cutlass13device_kernelIN5flash19enable_sm80_to_sm89INS1_16FlashAttnFwdSm80INS1_25CollectiveMainloopFwdSm80ILi8ELi1ELb1EN4cute5tupleIJNS5_1CILi128EEENS7_ILi96EEES8_EEELi128ENS_10bfloat16_tEfNS_4arch4Sm80ELb0ELb1ELb1ELb0ELb1ELb0ELb1ELb1EEENS1_21CollectiveEpilogueFwdINS6_IJS8_S8_S9_EEENS6_IJNS7_ILi1EEESH_SH_EEESB_SD_Li256ELb0ELb1ELb1ELb0EEENS1_19SingleTileSchedulerILb0ELb1ELb1ELi128EEEEEEEEEvNT_6ParamsE:
[----:B------:R-:W-:Y:S01]  /*0000*/  LDC R1, c[0x0][0x28] ;  /* 0x00000a00ff017b82 */ /* 0x000fe20000000800 */
[----:B------:R-:W-:Y:S05]  /*0010*/  EXIT ;  /* 0x000000000000794d */ /* 0x000fea0003800000 */
.L_x_1:
        /* <DEDUP_REMOVED lines=14> */
.L_x_25:


//--------------------- .text._ZN7cutlass13device_kernelIN5flash19enable_sm80_to_sm89INS1_16FlashAttnFwdSm80INS1_25CollectiveMainloopFwdSm80ILi8ELi1ELb1EN4cute5tupleIJNS5_1CILi128EEES8_S8_EEELi128ENS_10bfloat16_tEfNS_4arch4Sm80ELb1ELb0ELb1ELb0ELb1ELb0ELb1ELb1EEENS1_21CollectiveEpilogueFwdIS9_NS6_IJNS7_ILi1EEESF_SF_EEESA_SC_Li256ELb0ELb1ELb1ELb0EEENS1_30DynamicPersistentTileSchedulerILi256ELi256ELb1ELb1ELb0EEEEEEEEEvNT_6ParamsE --------------------------
	.section	.text._ZN7cutlass13device_kernelIN5flash19enable_sm80_to_sm89INS1_16FlashAttnFwdSm80INS1_25CollectiveMainloopFwdSm80ILi8ELi1ELb1EN4cute5tupleIJNS5_1CILi128EEES8_S8_EEELi128ENS_10bfloat16_tEfNS_4arch4Sm80ELb1ELb0ELb1ELb0ELb1ELb0ELb1ELb1EEENS1_21CollectiveEpilogueFwdIS9_NS6_IJNS7_ILi1EEESF_SF_EEESA_SC_Li256ELb0ELb1ELb1ELb0EEENS1_30DynamicPersistentTileSchedulerILi256ELi256ELb1ELb1ELb0EEEEEEEEEvNT_6ParamsE,"ax",@progbits
	.align	128
.text._ZN7cutlass13device_kernelIN5flash19enable_sm80_to_sm89INS1_16FlashAttnFwdSm80INS1_25CollectiveMainloopFwdSm80ILi8ELi1ELb1EN4cute5tupleIJNS5_1CILi128EEES8_S8_EEELi128ENS_10bfloat16_tEfNS_4arch4Sm80ELb1ELb0ELb1ELb0ELb1ELb0ELb1ELb1EEENS1_21CollectiveEpilogueFwdIS9_NS6_IJNS7_ILi1EEESF_SF_EEESA_SC_Li256ELb0ELb1ELb1ELb0EEENS1_30DynamicPersistentTileSchedulerILi256ELi256ELb1ELb1ELb0EEEEEEEEEvNT_6ParamsE:
        .type           _ZN7cutlass13device_kernelIN5flash19enable_sm80_to_sm89INS1_16FlashAttnFwdSm80INS1_25CollectiveMainloopFwdSm80ILi8ELi1ELb1EN4cute5tupleIJNS5_1CILi128EEES8_S8_EEELi128ENS_10bfloat16_tEfNS_4arch4Sm80ELb1ELb0ELb1ELb0ELb1ELb0ELb1ELb1EEENS1_21CollectiveEpilogueFwdIS9_NS6_IJNS7_ILi1EEESF_SF_EEESA_SC_Li256ELb0ELb1ELb1ELb0EEENS1_30DynamicPersistentTileSchedulerILi256ELi256ELb1ELb1ELb0EEEEEEEEEvNT_6ParamsE,@function
        .size           _ZN7cutlass13device_kernelIN5flash19enable_sm80_to_sm89INS1_16FlashAttnFwdSm80INS1_25CollectiveMainloopFwdSm80ILi8ELi1ELb1EN4cute5tupleIJNS5_1CILi128EEES8_S8_EEELi128ENS_10bfloat16_tEfNS_4arch4Sm80ELb1ELb0ELb1ELb0ELb1ELb0ELb1ELb1EEENS1_21CollectiveEpilogueFwdIS9_NS6_IJNS7_ILi1EEESF_SF_EEESA_SC_Li256ELb0ELb1ELb1ELb0EEENS1_30DynamicPersistentTileSchedulerILi256ELi256ELb1ELb1ELb0EEEEEEEEEvNT_6ParamsE,(.L_x_26 - _ZN7cutlass13device_kernelIN5flash19enable_sm80_to_sm89INS1_16FlashAttnFwdSm80INS1_25CollectiveMainloopFwdSm80ILi8ELi1ELb1EN4cute5tupleIJNS5_1CILi128EEES8_S8_EEELi128ENS_10bfloat16_tEfNS_4arch4Sm80ELb1ELb0ELb1ELb0ELb1ELb0ELb1ELb1EEENS1_21CollectiveEpilogueFwdIS9_NS6_IJNS7_ILi1EEESF_SF_EEESA_SC_Li256ELb0ELb1ELb1ELb0EEENS1_30DynamicPersistentTileSchedulerILi256ELi256ELb1ELb1ELb0EEEEEEEEEvNT_6ParamsE)
        .other          _ZN7cutlass13device_kernelIN5flash19enable_sm80_to_sm89INS1_16FlashAttnFwdSm80INS1_25CollectiveMainloopFwdSm80ILi8ELi1ELb1EN4cute5tupleIJNS5_1CILi128EEES8_S8_EEELi128ENS_10bfloat16_tEfNS_4arch4Sm80ELb1ELb0ELb1ELb0ELb1ELb0ELb1ELb1EEENS1_21CollectiveEpilogueFwdIS9_NS6_IJNS7_ILi1EEESF_SF_EEESA_SC_Li256ELb0ELb1ELb1ELb0EEENS1_30DynamicPersistentTileSchedulerILi256ELi256ELb1ELb1ELb0EEEEEEEEEvNT_6ParamsE,@"STO_CUDA_ENTRY STV_DEFAULT"
_ZN7cutlass13device_kernelIN5flash19enable_sm80_to_sm89INS1_16FlashAttnFwdSm80INS1_25CollectiveMainloopFwdSm80ILi8ELi1ELb1EN4cute5tupleIJNS5_1CILi128EEES8_S8_EEELi128ENS_10bfloat16_tEfNS_4arch4Sm80ELb1ELb0ELb1ELb0ELb1ELb0ELb1ELb1EEENS1_21CollectiveEpilogueFwdIS9_NS6_IJNS7_ILi1EEESF_SF_EEESA_SC_Li256ELb0ELb1ELb1ELb0EEENS1_30DynamicPersistentTileSchedulerILi256ELi256ELb1ELb1ELb0EEEEEEEEEvNT_6ParamsE:
[----:B------:R-:W-:Y:S01]  /*0000*/  LDC R1, c[0x0][0x28] ;  /* 0x00000a00ff017b82 */ /* 0x000fe20000000800 */
[----:B------:R-:W-:Y:S05]  /*0010*/  EXIT ;  /* 0x000000000000794d */ /* 0x000fea0003800000 */
.L_x_2:
        /* <DEDUP_REMOVED lines=14> */
.L_x_26:


//--------------------- .text._ZN7cutlass13device_kernelIN5flash19enable_sm80_to_sm89INS1_16FlashAttnFwdSm80INS1_25CollectiveMainloopFwdSm80ILi4ELi1ELb0EN4cute5tupleIJNS5_1CILi128EEENS7_ILi64EEES8_EEELi128ENS_10bfloat16_tEfNS_4arch4Sm80ELb0ELb0ELb1ELb0ELb1ELb0ELb1ELb1EEENS1_21CollectiveEpilogueFwdINS6_IJS8_S8_S9_EEENS6_IJNS7_ILi1EEESH_SH_EEESB_SD_Li128ELb0ELb1ELb1ELb0EEENS1_19SingleTileSchedulerILb0ELb1ELb1ELi128EEEEEEEEEvNT_6ParamsE --------------------------
	.section	.text._ZN7cutlass13device_kernelIN5flash19enable_sm80_to_sm89INS1_16FlashAttnFwdSm80INS1_25CollectiveMainloopFwdSm80ILi4ELi1ELb0EN4cute5tupleIJNS5_1CILi128EEENS7_ILi64EEES8_EEELi128ENS_10bfloat16_tEfNS_4arch4Sm80ELb0ELb0ELb1ELb0ELb1ELb0ELb1ELb1EEENS1_21CollectiveEpilogueFwdINS6_IJS8_S8_S9_EEENS6_IJNS7_ILi1EEESH_SH_EEESB_SD_Li128ELb0ELb1ELb1ELb0EEENS1_19SingleTileSchedulerILb0ELb1ELb1ELi128EEEEEEEEEvNT_6ParamsE,"ax",@progbits
	.align	128
.text._ZN7cutlass13device_kernelIN5flash19enable_sm80_to_sm89INS1_16FlashAttnFwdSm80INS1_25CollectiveMainloopFwdSm80ILi4ELi1ELb0EN4cute5tupleIJNS5_1CILi128EEENS7_ILi64EEES8_EEELi128ENS_10bfloat16_tEfNS_4arch4Sm80ELb0ELb0ELb1ELb0ELb1ELb0ELb1ELb1EEENS1_21CollectiveEpilogueFwdINS6_IJS8_S8_S9_EEENS6_IJNS7_ILi1EEESH_SH_EEESB_SD_Li128ELb0ELb1ELb1ELb0EEENS1_19SingleTileSchedulerILb0ELb1ELb1ELi128EEEEEEEEEvNT_6ParamsE:
        .type           _ZN7cutlass13device_kernelIN5flash19enable_sm80_to_sm89INS1_16FlashAttnFwdSm80INS1_25CollectiveMainloopFwdSm80ILi4ELi1ELb0EN4cute5tupleIJNS5_1CILi128EEENS7_ILi64EEES8_EEELi128ENS_10bfloat16_tEfNS_4arch4Sm80ELb0ELb0ELb1ELb0ELb1ELb0ELb1ELb1EEENS1_21CollectiveEpilogueFwdINS6_IJS8_S8_S9_EEENS6_IJNS7_ILi1EEESH_SH_EEESB_SD_Li128ELb0ELb1ELb1ELb0EEENS1_19SingleTileSchedulerILb0ELb1ELb1ELi128EEEEEEEEEvNT_6ParamsE,@function
        .size           _ZN7cutlass13device_kernelIN5flash19enable_sm80_to_sm89INS1_16FlashAttnFwdSm80INS1_25CollectiveMainloopFwdSm80ILi4ELi1ELb0EN4cute5tupleIJNS5_1CILi128EEENS7_ILi64EEES8_EEELi128ENS_10bfloat16_tEfNS_4arch4Sm80ELb0ELb0ELb1ELb0ELb1ELb0ELb1ELb1EEENS1_21CollectiveEpilogueFwdINS6_IJS8_S8_S9_EEENS6_IJNS7_ILi1EEESH_SH_EEESB_SD_Li128ELb0ELb1ELb1ELb0EEENS1_19SingleTileSchedulerILb0ELb1ELb1ELi128EEEEEEEEEvNT_6ParamsE,(.L_x_27 - _ZN7cutlass13device_kernelIN5flash19enable_sm80_to_sm89INS1_16FlashAttnFwdSm80INS1_25CollectiveMainloopFwdSm80ILi4ELi1ELb0EN4cute5tupleIJNS5_1CILi128EEENS7_ILi64EEES8_EEELi128ENS_10bfloat16_tEfNS_4arch4Sm80ELb0ELb0ELb1ELb0ELb1ELb0ELb1ELb1EEENS1_21CollectiveEpilogueFwdINS6_IJS8_S8_S9_EEENS6_IJNS7_ILi1EEESH_SH_EEESB_SD_Li128ELb0ELb1ELb1ELb0EEENS1_19SingleTileSchedulerILb0ELb1ELb1ELi128EEEEEEEEEvNT_6ParamsE)
        .other          _ZN7cutlass13device_kernelIN5flash19enable_sm80_to_sm89INS1_16FlashAttnFwdSm80INS1_25CollectiveMainloopFwdSm80ILi4ELi1ELb0EN4cute5tupleIJNS5_1CILi128EEENS7_ILi64EEES8_EEELi128ENS_10bfloat16_tEfNS_4arch4Sm80ELb0ELb0ELb1ELb0ELb1ELb0ELb1ELb1EEENS1_21CollectiveEpilogueFwdINS6_IJS8_S8_S9_EEENS6_IJNS7_ILi1EEESH_SH_EEESB_SD_Li128ELb0ELb1ELb1ELb0EEENS1_19SingleTileSchedulerILb0ELb1ELb1ELi128EEEEEEEEEvNT_6ParamsE,@"STO_CUDA_ENTRY STV_DEFAULT"
_ZN7cutlass13device_kernelIN5flash19enable_sm80_to_sm89INS1_16FlashAttnFwdSm80INS1_25CollectiveMainloopFwdSm80ILi4ELi1ELb0EN4cute5tupleIJNS5_1CILi128EEENS7_ILi64EEES8_EEELi128ENS_10bfloat16_tEfNS_4arch4Sm80ELb0ELb0ELb1ELb0ELb1ELb0ELb1ELb1EEENS1_21CollectiveEpilogueFwdINS6_IJS8_S8_S9_EEENS6_IJNS7_ILi1EEESH_SH_EEESB_SD_Li128ELb0ELb1ELb1ELb0EEENS1_19SingleTileSchedulerILb0ELb1ELb1ELi128EEEEEEEEEvNT_6ParamsE:
[----:B------:R-:W-:Y:S01]  /*0000*/  LDC R1, c[0x0][0x28] ;  /* 0x00000a00ff017b82 */ /* 0x000fe20000000800 */
[----:B------:R-:W-:Y:S05]  /*0010*/  EXIT ;  /* 0x000000000000794d */ /* 0x000fea0003800000 */
.L_x_3:
        /* <DEDUP_REMOVED lines=14> */
.L_x_27:


//--------------------- .text._ZN7cutlass13device_kernelIN5flash19enable_sm80_to_sm89INS1_16FlashAttnFwdSm80INS1_25CollectiveMainloopFwdSm80ILi8ELi1ELb1EN4cute5tupleIJNS5_1CILi128EEENS7_ILi112EEES8_EEELi128ENS_10bfloat16_tEfNS_4arch4Sm80ELb0ELb0ELb1ELb1ELb1ELb0ELb1ELb1EEENS1_21CollectiveEpilogueFwdINS6_IJS8_S8_S9_EEENS6_IJNS7_ILi1EEESH_SH_EEESB_SD_Li256ELb1ELb1ELb1ELb0EEENS1_36VarlenDynamicPersistentTileSchedulerILi128ELi112ELi256ELi256ELb1ELb1ELb0ELb0ELb1ELb1EEEEEEEEEvNT_6ParamsE --------------------------
	.section	.text._ZN7cutlass13device_kernelIN5flash19enable_sm80_to_sm89INS1_16FlashAttnFwdSm80INS1_25CollectiveMainloopFwdSm80ILi8ELi1ELb1EN4cute5tupleIJNS5_1CILi128EEENS7_ILi112EEES8_EEELi128ENS_10bfloat16_tEfNS_4arch4Sm80ELb0ELb0ELb1ELb1ELb1ELb0ELb1ELb1EEENS1_21CollectiveEpilogueFwdINS6_IJS8_S8_S9_EEENS6_IJNS7_ILi1EEESH_SH_EEESB_SD_Li256ELb1ELb1ELb1ELb0EEENS1_36VarlenDynamicPersistentTileSchedulerILi128ELi112ELi256ELi256ELb1ELb1ELb0ELb0ELb1ELb1EEEEEEEEEvNT_6ParamsE,"ax",@progbits
	.align	128
.text._ZN7cutlass13device_kernelIN5flash19enable_sm80_to_sm89INS1_16FlashAttnFwdSm80INS1_25CollectiveMainloopFwdSm80ILi8ELi1ELb1EN4cute5tupleIJNS5_1CILi128EEENS7_ILi112EEES8_EEELi128ENS_10bfloat16_tEfNS_4arch4Sm80ELb0ELb0ELb1ELb1ELb1ELb0ELb1ELb1EEENS1_21CollectiveEpilogueFwdINS6_IJS8_S8_S9_EEENS6_IJNS7_ILi1EEESH_SH_EEESB_SD_Li256ELb1ELb1ELb1ELb0EEENS1_36VarlenDynamicPersistentTileSchedulerILi128ELi112ELi256ELi256ELb1ELb1ELb0ELb0ELb1ELb1EEEEEEEEEvNT_6ParamsE:
        .type           _ZN7cutlass13device_kernelIN5flash19enable_sm80_to_sm89INS1_16FlashAttnFwdSm80INS1_25CollectiveMainloopFwdSm80ILi8ELi1ELb1EN4cute5tupleIJNS5_1CILi128EEENS7_ILi112EEES8_EEELi128ENS_10bfloat16_tEfNS_4arch4Sm80ELb0ELb0ELb1ELb1ELb1ELb0ELb1ELb1EEENS1_21CollectiveEpilogueFwdINS6_IJS8_S8_S9_EEENS6_IJNS7_ILi1EEESH_SH_EEESB_SD_Li256ELb1ELb1ELb1ELb0EEENS1_36VarlenDynamicPersistentTileSchedulerILi128ELi112ELi256ELi256ELb1ELb1ELb0ELb0ELb1ELb1EEEEEEEEEvNT_6ParamsE,@function
        .size           _ZN7cutlass13device_kernelIN5flash19enable_sm80_to_sm89INS1_16FlashAttnFwdSm80INS1_25CollectiveMainloopFwdSm80ILi8ELi1ELb1EN4cute5tupleIJNS5_1CILi128EEENS7_ILi112EEES8_EEELi128ENS_10bfloat16_tEfNS_4arch4Sm80ELb0ELb0ELb1ELb1ELb1ELb0ELb1ELb1EEENS1_21CollectiveEpilogueFwdINS6_IJS8_S8_S9_EEENS6_IJNS7_ILi1EEESH_SH_EEESB_SD_Li256ELb1ELb1ELb1ELb0EEENS1_36VarlenDynamicPersistentTileSchedulerILi128ELi112ELi256ELi256ELb1ELb1ELb0ELb0ELb1ELb1EEEEEEEEEvNT_6ParamsE,(.L_x_28 - _ZN7cutlass13device_kernelIN5flash19enable_sm80_to_sm89INS1_16FlashAttnFwdSm80INS1_25CollectiveMainloopFwdSm80ILi8ELi1ELb1EN4cute5tupleIJNS5_1CILi128EEENS7_ILi112EEES8_EEELi128ENS_10bfloat16_tEfNS_4arch4Sm80ELb0ELb0ELb1ELb1ELb1ELb0ELb1ELb1EEENS1_21CollectiveEpilogueFwdINS6_IJS8_S8_S9_EEENS6_IJNS7_ILi1EEESH_SH_EEESB_SD_Li256ELb1ELb1ELb1ELb0EEENS1_36VarlenDynamicPersistentTileSchedulerILi128ELi112ELi256ELi256ELb1ELb1ELb0ELb0ELb1ELb1EEEEEEEEEvNT_6ParamsE)
        .other          _ZN7cutlass13device_kernelIN5flash19enable_sm80_to_sm89INS1_16FlashAttnFwdSm80INS1_25CollectiveMainloopFwdSm80ILi8ELi1ELb1EN4cute5tupleIJNS5_1CILi128EEENS7_ILi112EEES8_EEELi128ENS_10bfloat16_tEfNS_4arch4Sm80ELb0ELb0ELb1ELb1ELb1ELb0ELb1ELb1EEENS1_21CollectiveEpilogueFwdINS6_IJS8_S8_S9_EEENS6_IJNS7_ILi1EEESH_SH_EEESB_SD_Li256ELb1ELb1ELb1ELb0EEENS1_36VarlenDynamicPersistentTileSchedulerILi128ELi112ELi256ELi256ELb1ELb1ELb0ELb0ELb1ELb1EEEEEEEEEvNT_6ParamsE,@"STO_CUDA_ENTRY STV_DEFAULT"
_ZN7cutlass13device_kernelIN5flash19enable_sm80_to_sm89INS1_16FlashAttnFwdSm80INS1_25CollectiveMainloopFwdSm80ILi8ELi1ELb1EN4cute5tupleIJNS5_1CILi128EEENS7_ILi112EEES8_EEELi128ENS_10bfloat16_tEfNS_4arch4Sm80ELb0ELb0ELb1ELb1ELb1ELb0ELb1ELb1EEENS1_21CollectiveEpilogueFwdINS6_IJS8_S8_S9_EEENS6_IJNS7_ILi1EEESH_SH_EEESB_SD_Li256ELb1ELb1ELb1ELb0EEENS1_36VarlenDynamicPersistentTileSchedulerILi128ELi112ELi256ELi256ELb1ELb1ELb0ELb0ELb1ELb1EEEEEEEEEvNT_6ParamsE:
[----:B------:R-:W-:Y:S01]  /*0000*/  LDC R1, c[0x0][0x28] ;  /* 0x00000a00ff017b82 */ /* 0x000fe20000000800 */
[----:B------:R-:W-:Y:S05]  /*0010*/  EXIT ;  /* 0x000000000000794d */ /* 0x000fea0003800000 */
.L_x_4:
        /* <DEDUP_REMOVED lines=14> */
.L_x_28:


//--------------------- .text._ZN7cutlass13device_kernelIN5flash19enable_sm80_to_sm89INS1_16FlashAttnFwdSm80INS1_25CollectiveMainloopFwdSm80ILi8ELi1ELb1EN4cute5tupleIJNS5_1CILi128EEENS7_ILi112EEES8_EEELi128ENS_10bfloat16_tEfNS_4arch4Sm80ELb0ELb0ELb1ELb1ELb1ELb1ELb1ELb1EEENS1_21CollectiveEpilogueFwdINS6_IJS8_S8_S9_EEENS6_IJNS7_ILi1EEESH_SH_EEESB_SD_Li256ELb1ELb1ELb1ELb0EEENS1_36VarlenDynamicPersistentTileSchedulerILi128ELi112ELi256ELi256ELb1ELb1ELb0ELb0ELb1ELb1EEEEEEEEEvNT_6ParamsE --------------------------
	.section	.text._ZN7cutlass13device_kernelIN5flash19enable_sm80_to_sm89INS1_16FlashAttnFwdSm80INS1_25CollectiveMainloopFwdSm80ILi8ELi1ELb1EN4cute5tupleIJNS5_1CILi128EEENS7_ILi112EEES8_EEELi128ENS_10bfloat16_tEfNS_4arch4Sm80ELb0ELb0ELb1ELb1ELb1ELb1ELb1ELb1EEENS1_21CollectiveEpilogueFwdINS6_IJS8_S8_S9_EEENS6_IJNS7_ILi1EEESH_SH_EEESB_SD_Li256ELb1ELb1ELb1ELb0EEENS1_36VarlenDynamicPersistentTileSchedulerILi128ELi112ELi256ELi256ELb1ELb1ELb0ELb0ELb1ELb1EEEEEEEEEvNT_6ParamsE,"ax",@progbits
	.align	128
.text._ZN7cutlass13device_kernelIN5flash19enable_sm80_to_sm89INS1_16FlashAttnFwdSm80INS1_25CollectiveMainloopFwdSm80ILi8ELi1ELb1EN4cute5tupleIJNS5_1CILi128EEENS7_ILi112EEES8_EEELi128ENS_10bfloat16_tEfNS_4arch4Sm80ELb0ELb0ELb1ELb1ELb1ELb1ELb1ELb1EEENS1_21CollectiveEpilogueFwdINS6_IJS8_S8_S9_EEENS6_IJNS7_ILi1EEESH_SH_EEESB_SD_Li256ELb1ELb1ELb1ELb0EEENS1_36VarlenDynamicPersistentTileSchedulerILi128ELi112ELi256ELi256ELb1ELb1ELb0ELb0ELb1ELb1EEEEEEEEEvNT_6ParamsE:
        .type           _ZN7cutlass13device_kernelIN5flash19enable_sm80_to_sm89INS1_16FlashAttnFwdSm80INS1_25CollectiveMainloopFwdSm80ILi8ELi1ELb1EN4cute5tupleIJNS5_1CILi128EEENS7_ILi112EEES8_EEELi128ENS_10bfloat16_tEfNS_4arch4Sm80ELb0ELb0ELb1ELb1ELb1ELb1ELb1ELb1EEENS1_21CollectiveEpilogueFwdINS6_IJS8_S8_S9_EEENS6_IJNS7_ILi1EEESH_SH_EEESB_SD_Li256ELb1ELb1ELb1ELb0EEENS1_36VarlenDynamicPersistentTileSchedulerILi128ELi112ELi256ELi256ELb1ELb1ELb0ELb0ELb1ELb1EEEEEEEEEvNT_6ParamsE,@function
        .size           _ZN7cutlass13device_kernelIN5flash19enable_sm80_to_sm89INS1_16FlashAttnFwdSm80INS1_25CollectiveMainloopFwdSm80ILi8ELi1ELb1EN4cute5tupleIJNS5_1CILi128EEENS7_ILi112EEES8_EEELi128ENS_10bfloat16_tEfNS_4arch4Sm80ELb0ELb0ELb1ELb1ELb1ELb1ELb1ELb1EEENS1_21CollectiveEpilogueFwdINS6_IJS8_S8_S9_EEENS6_IJNS7_ILi1EEESH_SH_EEESB_SD_Li256ELb1ELb1ELb1ELb0EEENS1_36VarlenDynamicPersistentTileSchedulerILi128ELi112ELi256ELi256ELb1ELb1ELb0ELb0ELb1ELb1EEEEEEEEEvNT_6ParamsE,(.L_x_29 - _ZN7cutlass13device_kernelIN5flash19enable_sm80_to_sm89INS1_16FlashAttnFwdSm80INS1_25CollectiveMainloopFwdSm80ILi8ELi1ELb1EN4cute5tupleIJNS5_1CILi128EEENS7_ILi112EEES8_EEELi128ENS_10bfloat16_tEfNS_4arch4Sm80ELb0ELb0ELb1ELb1ELb1ELb1ELb1ELb1EEENS1_21CollectiveEpilogueFwdINS6_IJS8_S8_S9_EEENS6_IJNS7_ILi1EEESH_SH_EEESB_SD_Li256ELb1ELb1ELb1ELb0EEENS1_36VarlenDynamicPersistentTileSchedulerILi128ELi112ELi256ELi256ELb1ELb1ELb0ELb0ELb1ELb1EEEEEEEEEvNT_6ParamsE)
        .other          _ZN7cutlass13device_kernelIN5flash19enable_sm80_to_sm89INS1_16FlashAttnFwdSm80INS1_25CollectiveMainloopFwdSm80ILi8ELi1ELb1EN4cute5tupleIJNS5_1CILi128EEENS7_ILi112EEES8_EEELi128ENS_10bfloat16_tEfNS_4arch4Sm80ELb0ELb0ELb1ELb1ELb1ELb1ELb1ELb1EEENS1_21CollectiveEpilogueFwdINS6_IJS8_S8_S9_EEENS6_IJNS7_ILi1EEESH_SH_EEESB_SD_Li256ELb1ELb1ELb1ELb0EEENS1_36VarlenDynamicPersistentTileSchedulerILi128ELi112ELi256ELi256ELb1ELb1ELb0ELb0ELb1ELb1EEEEEEEEEvNT_6ParamsE,@"STO_CUDA_ENTRY STV_DEFAULT"
_ZN7cutlass13device_kernelIN5flash19enable_sm80_to_sm89INS1_16FlashAttnFwdSm80INS1_25CollectiveMainloopFwdSm80ILi8ELi1ELb1EN4cute5tupleIJNS5_1CILi128EEENS7_ILi112EEES8_EEELi128ENS_10bfloat16_tEfNS_4arch4Sm80ELb0ELb0ELb1ELb1ELb1ELb1ELb1ELb1EEENS1_21CollectiveEpilogueFwdINS6_IJS8_S8_S9_EEENS6_IJNS7_ILi1EEESH_SH_EEESB_SD_Li256ELb1ELb1ELb1ELb0EEENS1_36VarlenDynamicPersistentTileSchedulerILi128ELi112ELi256ELi256ELb1ELb1ELb0ELb0ELb1ELb1EEEEEEEEEvNT_6ParamsE:
[----:B------:R-:W-:Y:S01]  /*0000*/  LDC R1, c[0x0][0x28] ;  /* 0x00000a00ff017b82 */ /* 0x000fe20000000800 */
[----:B------:R-:W-:Y:S05]  /*0010*/  EXIT ;  /* 0x000000000000794d */ /* 0x000fea0003800000 */
.L_x_5:
        /* <DEDUP_REMOVED lines=14> */
.L_x_29:


//--------------------- .text._ZN7cutlass13device_kernelIN5flash19enable_sm80_to_sm89INS1_16FlashAttnFwdSm80INS1_25CollectiveMainloopFwdSm80ILi4ELi1ELb0EN4cute5tupleIJNS5_1CILi128EEENS7_ILi48EEES8_EEELi128ENS_10bfloat16_tEfNS_4arch4Sm80ELb0ELb1ELb1ELb0ELb1ELb0ELb1ELb1EEENS1_21CollectiveEpilogueFwdINS6_IJS8_S8_S9_EEENS6_IJNS7_ILi1EEESH_SH_EEESB_SD_Li128ELb0ELb1ELb1ELb0EEENS1_19SingleTileSchedulerILb0ELb1ELb1ELi128EEEEEEEEEvNT_6ParamsE --------------------------
	.section	.text._ZN7cutlass13device_kernelIN5flash19enable_sm80_to_sm89INS1_16FlashAttnFwdSm80INS1_25CollectiveMainloopFwdSm80ILi4ELi1ELb0EN4cute5tupleIJNS5_1CILi128EEENS7_ILi48EEES8_EEELi128ENS_10bfloat16_tEfNS_4arch4Sm80ELb0ELb1ELb1ELb0ELb1ELb0ELb1ELb1EEENS1_21CollectiveEpilogueFwdINS6_IJS8_S8_S9_EEENS6_IJNS7_ILi1EEESH_SH_EEESB_SD_Li128ELb0ELb1ELb1ELb0EEENS1_19SingleTileSchedulerILb0ELb1ELb1ELi128EEEEEEEEEvNT_6ParamsE,"ax",@progbits
	.align	128
.text._ZN7cutlass13device_kernelIN5flash19enable_sm80_to_sm89INS1_16FlashAttnFwdSm80INS1_25CollectiveMainloopFwdSm80ILi4ELi1ELb0EN4cute5tupleIJNS5_1CILi128EEENS7_ILi48EEES8_EEELi128ENS_10bfloat16_tEfNS_4arch4Sm80ELb0ELb1ELb1ELb0ELb1ELb0ELb1ELb1EEENS1_21CollectiveEpilogueFwdINS6_IJS8_S8_S9_EEENS6_IJNS7_ILi1EEESH_SH_EEESB_SD_Li128ELb0ELb1ELb1ELb0EEENS1_19SingleTileSchedulerILb0ELb1ELb1ELi128EEEEEEEEEvNT_6ParamsE:
        .type           _ZN7cutlass13device_kernelIN5flash19enable_sm80_to_sm89INS1_16FlashAttnFwdSm80INS1_25CollectiveMainloopFwdSm80ILi4ELi1ELb0EN4cute5tupleIJNS5_1CILi128EEENS7_ILi48EEES8_EEELi128ENS_10bfloat16_tEfNS_4arch4Sm80ELb0ELb1ELb1ELb0ELb1ELb0ELb1ELb1EEENS1_21CollectiveEpilogueFwdINS6_IJS8_S8_S9_EEENS6_IJNS7_ILi1EEESH_SH_EEESB_SD_Li128ELb0ELb1ELb1ELb0EEENS1_19SingleTileSchedulerILb0ELb1ELb1ELi128EEEEEEEEEvNT_6ParamsE,@function
        .size           _ZN7cutlass13device_kernelIN5flash19enable_sm80_to_sm89INS1_16FlashAttnFwdSm80INS1_25CollectiveMainloopFwdSm80ILi4ELi1ELb0EN4cute5tupleIJNS5_1CILi128EEENS7_ILi48EEES8_EEELi128ENS_10bfloat16_tEfNS_4arch4Sm80ELb0ELb1ELb1ELb0ELb1ELb0ELb1ELb1EEENS1_21CollectiveEpilogueFwdINS6_IJS8_S8_S9_EEENS6_IJNS7_ILi1EEESH_SH_EEESB_SD_Li128ELb0ELb1ELb1ELb0EEENS1_19SingleTileSchedulerILb0ELb1ELb1ELi128EEEEEEEEEvNT_6ParamsE,(.L_x_30 - _ZN7cutlass13device_kernelIN5flash19enable_sm80_to_sm89INS1_16FlashAttnFwdSm80INS1_25CollectiveMainloopFwdSm80ILi4ELi1ELb0EN4cute5tupleIJNS5_1CILi128EEENS7_ILi48EEES8_EEELi128ENS_10bfloat16_tEfNS_4arch4Sm80ELb0ELb1ELb1ELb0ELb1ELb0ELb1ELb1EEENS1_21CollectiveEpilogueFwdINS6_IJS8_S8_S9_EEENS6_IJNS7_ILi1EEESH_SH_EEESB_SD_Li128ELb0ELb1ELb1ELb0EEENS1_19SingleTileSchedulerILb0ELb1ELb1ELi128EEEEEEEEEvNT_6ParamsE)
        .other          _ZN7cutlass13device_kernelIN5flash19enable_sm80_to_sm89INS1_16FlashAttnFwdSm80INS1_25CollectiveMainloopFwdSm80ILi4ELi1ELb0EN4cute5tupleIJNS5_1CILi128EEENS7_ILi48EEES8_EEELi128ENS_10bfloat16_tEfNS_4arch4Sm80ELb0ELb1ELb1ELb0ELb1ELb0ELb1ELb1EEENS1_21CollectiveEpilogueFwdINS6_IJS8_S8_S9_EEENS6_IJNS7_ILi1EEESH_SH_EEESB_SD_Li128ELb0ELb1ELb1ELb0EEENS1_19SingleTileSchedulerILb0ELb1ELb1ELi128EEEEEEEEEvNT_6ParamsE,@"STO_CUDA_ENTRY STV_DEFAULT"
_ZN7cutlass13device_kernelIN5flash19enable_sm80_to_sm89INS1_16FlashAttnFwdSm80INS1_25CollectiveMainloopFwdSm80ILi4ELi1ELb0EN4cute5tupleIJNS5_1CILi128EEENS7_ILi48EEES8_EEELi128ENS_10bfloat16_tEfNS_4arch4Sm80ELb0ELb1ELb1ELb0ELb1ELb0ELb1ELb1EEENS1_21CollectiveEpilogueFwdINS6_IJS8_S8_S9_EEENS6_IJNS7_ILi1EEESH_SH_EEESB_SD_Li128ELb0ELb1ELb1ELb0EEENS1_19SingleTileSchedulerILb0ELb1ELb1ELi128EEEEEEEEEvNT_6ParamsE:
[----:B------:R-:W-:Y:S01]  /*0000*/  LDC R1, c[0x0][0x28] ;  /* 0x00000a00ff017b82 */ /* 0x000fe20000000800 */
[----:B------:R-:W-:Y:S05]  /*0010*/  EXIT ;  /* 0x000000000000794d */ /* 0x000fea0003800000 */
.L_x_6:
        /* <DEDUP_REMOVED lines=14> */
.L_x_30:


//--------------------- .text._ZN7cutlass13device_kernelIN5flash19enable_sm80_to_sm89INS1_16FlashAttnFwdSm80INS1_25CollectiveMainloopFwdSm80ILi8ELi1ELb1EN4cute5tupleIJNS5_1CILi128EEENS7_ILi96EEES8_EEELi128ENS_10bfloat16_tEfNS_4arch4Sm80ELb0ELb1ELb1ELb1ELb1ELb0ELb1ELb1EEENS1_21CollectiveEpilogueFwdINS6_IJS8_S8_S9_EEENS6_IJNS7_ILi1EEESH_SH_EEESB_SD_Li256ELb1ELb1ELb1ELb0EEENS1_36VarlenDynamicPersistentTileSchedulerILi128ELi96ELi256ELi256ELb1ELb1ELb0ELb1ELb0ELb1EEEEEEEEEvNT_6ParamsE --------------------------
	.section	.text._ZN7cutlass13device_kernelIN5flash19enable_sm80_to_sm89INS1_16FlashAttnFwdSm80INS1_25CollectiveMainloopFwdSm80ILi8ELi1ELb1EN4cute5tupleIJNS5_1CILi128EEENS7_ILi96EEES8_EEELi128ENS_10bfloat16_tEfNS_4arch4Sm80ELb0ELb1ELb1ELb1ELb1ELb0ELb1ELb1EEENS1_21CollectiveEpilogueFwdINS6_IJS8_S8_S9_EEENS6_IJNS7_ILi1EEESH_SH_EEESB_SD_Li256ELb1ELb1ELb1ELb0EEENS1_36VarlenDynamicPersistentTileSchedulerILi128ELi96ELi256ELi256ELb1ELb1ELb0ELb1ELb0ELb1EEEEEEEEEvNT_6ParamsE,"ax",@progbits
	.align	128
.text._ZN7cutlass13device_kernelIN5flash19enable_sm80_to_sm89INS1_16FlashAttnFwdSm80INS1_25CollectiveMainloopFwdSm80ILi8ELi1ELb1EN4cute5tupleIJNS5_1CILi128EEENS7_ILi96EEES8_EEELi128ENS_10bfloat16_tEfNS_4arch4Sm80ELb0ELb1ELb1ELb1ELb1ELb0ELb1ELb1EEENS1_21CollectiveEpilogueFwdINS6_IJS8_S8_S9_EEENS6_IJNS7_ILi1EEESH_SH_EEESB_SD_Li256ELb1ELb1ELb1ELb0EEENS1_36VarlenDynamicPersistentTileSchedulerILi128ELi96ELi256ELi256ELb1ELb1ELb0ELb1ELb0ELb1EEEEEEEEEvNT_6ParamsE:
        .type           _ZN7cutlass13device_kernelIN5flash19enable_sm80_to_sm89INS1_16FlashAttnFwdSm80INS1_25CollectiveMainloopFwdSm80ILi8ELi1ELb1EN4cute5tupleIJNS5_1CILi128EEENS7_ILi96EEES8_EEELi128ENS_10bfloat16_tEfNS_4arch4Sm80ELb0ELb1ELb1ELb1ELb1ELb0ELb1ELb1EEENS1_21CollectiveEpilogueFwdINS6_IJS8_S8_S9_EEENS6_IJNS7_ILi1EEESH_SH_EEESB_SD_Li256ELb1ELb1ELb1ELb0EEENS1_36VarlenDynamicPersistentTileSchedulerILi128ELi96ELi256ELi256ELb1ELb1ELb0ELb1ELb0ELb1EEEEEEEEEvNT_6ParamsE,@function
        .size           _ZN7cutlass13device_kernelIN5flash19enable_sm80_to_sm89INS1_16FlashAttnFwdSm80INS1_25CollectiveMainloopFwdSm80ILi8ELi1ELb1EN4cute5tupleIJNS5_1CILi128EEENS7_ILi96EEES8_EEELi128ENS_10bfloat16_tEfNS_4arch4Sm80ELb0ELb1ELb1ELb1ELb1ELb0ELb1ELb1EEENS1_21CollectiveEpilogueFwdINS6_IJS8_S8_S9_EEENS6_IJNS7_ILi1EEESH_SH_EEESB_SD_Li256ELb1ELb1ELb1ELb0EEENS1_36VarlenDynamicPersistentTileSchedulerILi128ELi96ELi256ELi256ELb1ELb1ELb0ELb1ELb0ELb1EEEEEEEEEvNT_6ParamsE,(.L_x_31 - _ZN7cutlass13device_kernelIN5flash19enable_sm80_to_sm89INS1_16FlashAttnFwdSm80INS1_25CollectiveMainloopFwdSm80ILi8ELi1ELb1EN4cute5tupleIJNS5_1CILi128EEENS7_ILi96EEES8_EEELi128ENS_10bfloat16_tEfNS_4arch4Sm80ELb0ELb1ELb1ELb1ELb1ELb0ELb1ELb1EEENS1_21CollectiveEpilogueFwdINS6_IJS8_S8_S9_EEENS6_IJNS7_ILi1EEESH_SH_EEESB_SD_Li256ELb1ELb1ELb1ELb0EEENS1_36VarlenDynamicPersistentTileSchedulerILi128ELi96ELi256ELi256ELb1ELb1ELb0ELb1ELb0ELb1EEEEEEEEEvNT_6ParamsE)
        .other          _ZN7cutlass13device_kernelIN5flash19enable_sm80_to_sm89INS1_16FlashAttnFwdSm80INS1_25CollectiveMainloopFwdSm80ILi8ELi1ELb1EN4cute5tupleIJNS5_1CILi128EEENS7_ILi96EEES8_EEELi128ENS_10bfloat16_tEfNS_4arch4Sm80ELb0ELb1ELb1ELb1ELb1ELb0ELb1ELb1EEENS1_21CollectiveEpilogueFwdINS6_IJS8_S8_S9_EEENS6_IJNS7_ILi1EEESH_SH_EEESB_SD_Li256ELb1ELb1ELb1ELb0EEENS1_36VarlenDynamicPersistentTileSchedulerILi128ELi96ELi256ELi256ELb1ELb1ELb0ELb1ELb0ELb1EEEEEEEEEvNT_6ParamsE,@"STO_CUDA_ENTRY STV_DEFAULT"
_ZN7cutlass13device_kernelIN5flash19enable_sm80_to_sm89INS1_16FlashAttnFwdSm80INS1_25CollectiveMainloopFwdSm80ILi8ELi1ELb1EN4cute5tupleIJNS5_1CILi128EEENS7_ILi96EEES8_EEELi128ENS_10bfloat16_tEfNS_4arch4Sm80ELb0ELb1ELb1ELb1ELb1ELb0ELb1ELb1EEENS1_21CollectiveEpilogueFwdINS6_IJS8_S8_S9_EEENS6_IJNS7_ILi1EEESH_SH_EEESB_SD_Li256ELb1ELb1ELb1ELb0EEENS1_36VarlenDynamicPersistentTileSchedulerILi128ELi96ELi256ELi256ELb1ELb1ELb0ELb1ELb0ELb1EEEEEEEEEvNT_6ParamsE:
[----:B------:R-:W-:Y:S01]  /*0000*/  LDC R1, c[0x0][0x28] ;  /* 0x00000a00ff017b82 */ /* 0x000fe20000000800 */
[----:B------:R-:W-:Y:S05]  /*0010*/  EXIT ;  /* 0x000000000000794d */ /* 0x000fea0003800000 */
.L_x_7:
        /* <DEDUP_REMOVED lines=14> */
.L_x_31:


//--------------------- .text._ZN7cutlass13device_kernelIN5flash19enable_sm80_to_sm89INS1_16FlashAttnFwdSm80INS1_25CollectiveMainloopFwdSm80ILi8ELi1ELb1EN4cute5tupleIJNS5_1CILi128EEENS7_ILi96EEES8_EEELi128ENS_10bfloat16_tEfNS_4arch4Sm80ELb0ELb1ELb1ELb1ELb1ELb1ELb1ELb1EEENS1_21CollectiveEpilogueFwdINS6_IJS8_S8_S9_EEENS6_IJNS7_ILi1EEESH_SH_EEESB_SD_Li256ELb1ELb1ELb1ELb0EEENS1_36VarlenDynamicPersistentTileSchedulerILi128ELi96ELi256ELi256ELb1ELb1ELb0ELb1ELb0ELb1EEEEEEEEEvNT_6ParamsE --------------------------
	.section	.text._ZN7cutlass13device_kernelIN5flash19enable_sm80_to_sm89INS1_16FlashAttnFwdSm80INS1_25CollectiveMainloopFwdSm80ILi8ELi1ELb1EN4cute5tupleIJNS5_1CILi128EEENS7_ILi96EEES8_EEELi128ENS_10bfloat16_tEfNS_4arch4Sm80ELb0ELb1ELb1ELb1ELb1ELb1ELb1ELb1EEENS1_21CollectiveEpilogueFwdINS6_IJS8_S8_S9_EEENS6_IJNS7_ILi1EEESH_SH_EEESB_SD_Li256ELb1ELb1ELb1ELb0EEENS1_36VarlenDynamicPersistentTileSchedulerILi128ELi96ELi256ELi256ELb1ELb1ELb0ELb1ELb0ELb1EEEEEEEEEvNT_6ParamsE,"ax",@progbits
	.align	128
.text._ZN7cutlass13device_kernelIN5flash19enable_sm80_to_sm89INS1_16FlashAttnFwdSm80INS1_25CollectiveMainloopFwdSm80ILi8ELi1ELb1EN4cute5tupleIJNS5_1CILi128EEENS7_ILi96EEES8_EEELi128ENS_10bfloat16_tEfNS_4arch4Sm80ELb0ELb1ELb1ELb1ELb1ELb1ELb1ELb1EEENS1_21CollectiveEpilogueFwdINS6_IJS8_S8_S9_EEENS6_IJNS7_ILi1EEESH_SH_EEESB_SD_Li256ELb1ELb1ELb1ELb0EEENS1_36VarlenDynamicPersistentTileSchedulerILi128ELi96ELi256ELi256ELb1ELb1ELb0ELb1ELb0ELb1EEEEEEEEEvNT_6ParamsE:
        .type           _ZN7cutlass13device_kernelIN5flash19enable_sm80_to_sm89INS1_16FlashAttnFwdSm80INS1_25CollectiveMainloopFwdSm80ILi8ELi1ELb1EN4cute5tupleIJNS5_1CILi128EEENS7_ILi96EEES8_EEELi128ENS_10bfloat16_tEfNS_4arch4Sm80ELb0ELb1ELb1ELb1ELb1ELb1ELb1ELb1EEENS1_21CollectiveEpilogueFwdINS6_IJS8_S8_S9_EEENS6_IJNS7_ILi1EEESH_SH_EEESB_SD_Li256ELb1ELb1ELb1ELb0EEENS1_36VarlenDynamicPersistentTileSchedulerILi128ELi96ELi256ELi256ELb1ELb1ELb0ELb1ELb0ELb1EEEEEEEEEvNT_6ParamsE,@function
        .size           _ZN7cutlass13device_kernelIN5flash19enable_sm80_to_sm89INS1_16FlashAttnFwdSm80INS1_25CollectiveMainloopFwdSm80ILi8ELi1ELb1EN4cute5tupleIJNS5_1CILi128EEENS7_ILi96EEES8_EEELi128ENS_10bfloat16_tEfNS_4arch4Sm80ELb0ELb1ELb1ELb1ELb1ELb1ELb1ELb1EEENS1_21CollectiveEpilogueFwdINS6_IJS8_S8_S9_EEENS6_IJNS7_ILi1EEESH_SH_EEESB_SD_Li256ELb1ELb1ELb1ELb0EEENS1_36VarlenDynamicPersistentTileSchedulerILi128ELi96ELi256ELi256ELb1ELb1ELb0ELb1ELb0ELb1EEEEEEEEEvNT_6ParamsE,(.L_x_32 - _ZN7cutlass13device_kernelIN5flash19enable_sm80_to_sm89INS1_16FlashAttnFwdSm80INS1_25CollectiveMainloopFwdSm80ILi8ELi1ELb1EN4cute5tupleIJNS5_1CILi128EEENS7_ILi96EEES8_EEELi128ENS_10bfloat16_tEfNS_4arch4Sm80ELb0ELb1ELb1ELb1ELb1ELb1ELb1ELb1EEENS1_21CollectiveEpilogueFwdINS6_IJS8_S8_S9_EEENS6_IJNS7_ILi1EEESH_SH_EEESB_SD_Li256ELb1ELb1ELb1ELb0EEENS1_36VarlenDynamicPersistentTileSchedulerILi128ELi96ELi256ELi256ELb1ELb1ELb0ELb1ELb0ELb1EEEEEEEEEvNT_6ParamsE)
        .other          _ZN7cutlass13device_kernelIN5flash19enable_sm80_to_sm89INS1_16FlashAttnFwdSm80INS1_25CollectiveMainloopFwdSm80ILi8ELi1ELb1EN4cute5tupleIJNS5_1CILi128EEENS7_ILi96EEES8_EEELi128ENS_10bfloat16_tEfNS_4arch4Sm80ELb0ELb1ELb1ELb1ELb1ELb1ELb1ELb1EEENS1_21CollectiveEpilogueFwdINS6_IJS8_S8_S9_EEENS6_IJNS7_ILi1EEESH_SH_EEESB_SD_Li256ELb1ELb1ELb1ELb0EEENS1_36VarlenDynamicPersistentTileSchedulerILi128ELi96ELi256ELi256ELb1ELb1ELb0ELb1ELb0ELb1EEEEEEEEEvNT_6ParamsE,@"STO_CUDA_ENTRY STV_DEFAULT"
_ZN7cutlass13device_kernelIN5flash19enable_sm80_to_sm89INS1_16FlashAttnFwdSm80INS1_25CollectiveMainloopFwdSm80ILi8ELi1ELb1EN4cute5tupleIJNS5_1CILi128EEENS7_ILi96EEES8_EEELi128ENS_10bfloat16_tEfNS_4arch4Sm80ELb0ELb1ELb1ELb1ELb1ELb1ELb1ELb1EEENS1_21CollectiveEpilogueFwdINS6_IJS8_S8_S9_EEENS6_IJNS7_ILi1EEESH_SH_EEESB_SD_Li256ELb1ELb1ELb1ELb0EEENS1_36VarlenDynamicPersistentTileSchedulerILi128ELi96ELi256ELi256ELb1ELb1ELb0ELb1ELb0ELb1EEEEEEEEEvNT_6ParamsE:
[----:B------:R-:W-:Y:S01]  /*0000*/  LDC R1, c[0x0][0x28] ;  /* 0x00000a00ff017b82 */ /* 0x000fe20000000800 */
[----:B------:R-:W-:Y:S05]  /*0010*/  EXIT ;  /* 0x000000000000794d */ /* 0x000fea0003800000 */
.L_x_8:
        /* <DEDUP_REMOVED lines=14> */
.L_x_32:


//--------------------- .text._ZN7cutlass13device_kernelIN5flash19enable_sm80_to_sm89INS1_16FlashAttnFwdSm80INS1_25CollectiveMainloopFwdSm80ILi4ELi1ELb0EN4cute5tupleIJNS5_1CILi128EEENS7_ILi64EEES8_EEELi128ENS_10bfloat16_tEfNS_4arch4Sm80ELb1ELb0ELb1ELb0ELb1ELb0ELb1ELb1EEENS1_21CollectiveEpilogueFwdINS6_IJS8_S8_S9_EEENS6_IJNS7_ILi1EEESH_SH_EEESB_SD_Li128ELb0ELb1ELb1ELb0EEENS1_30DynamicPersistentTileSchedulerILi128ELi128ELb1ELb1ELb0EEEEEEEEEvNT_6ParamsE --------------------------
	.section	.text._ZN7cutlass13device_kernelIN5flash19enable_sm80_to_sm89INS1_16FlashAttnFwdSm80INS1_25CollectiveMainloopFwdSm80ILi4ELi1ELb0EN4cute5tupleIJNS5_1CILi128EEENS7_ILi64EEES8_EEELi128ENS_10bfloat16_tEfNS_4arch4Sm80ELb1ELb0ELb1ELb0ELb1ELb0ELb1ELb1EEENS1_21CollectiveEpilogueFwdINS6_IJS8_S8_S9_EEENS6_IJNS7_ILi1EEESH_SH_EEESB_SD_Li128ELb0ELb1ELb1ELb0EEENS1_30DynamicPersistentTileSchedulerILi128ELi128ELb1ELb1ELb0EEEEEEEEEvNT_6ParamsE,"ax",@progbits
	.align	128
.text._ZN7cutlass13device_kernelIN5flash19enable_sm80_to_sm89INS1_16FlashAttnFwdSm80INS1_25CollectiveMainloopFwdSm80ILi4ELi1ELb0EN4cute5tupleIJNS5_1CILi128EEENS7_ILi64EEES8_EEELi128ENS_10bfloat16_tEfNS_4arch4Sm80ELb1ELb0ELb1ELb0ELb1ELb0ELb1ELb1EEENS1_21CollectiveEpilogueFwdINS6_IJS8_S8_S9_EEENS6_IJNS7_ILi1EEESH_SH_EEESB_SD_Li128ELb0ELb1ELb1ELb0EEENS1_30DynamicPersistentTileSchedulerILi128ELi128ELb1ELb1ELb0EEEEEEEEEvNT_6ParamsE:
        .type           _ZN7cutlass13device_kernelIN5flash19enable_sm80_to_sm89INS1_16FlashAttnFwdSm80INS1_25CollectiveMainloopFwdSm80ILi4ELi1ELb0EN4cute5tupleIJNS5_1CILi128EEENS7_ILi64EEES8_EEELi128ENS_10bfloat16_tEfNS_4arch4Sm80ELb1ELb0ELb1ELb0ELb1ELb0ELb1ELb1EEENS1_21CollectiveEpilogueFwdINS6_IJS8_S8_S9_EEENS6_IJNS7_ILi1EEESH_SH_EEESB_SD_Li128ELb0ELb1ELb1ELb0EEENS1_30DynamicPersistentTileSchedulerILi128ELi128ELb1ELb1ELb0EEEEEEEEEvNT_6ParamsE,@function
        .size           _ZN7cutlass13device_kernelIN5flash19enable_sm80_to_sm89INS1_16FlashAttnFwdSm80INS1_25CollectiveMainloopFwdSm80ILi4ELi1ELb0EN4cute5tupleIJNS5_1CILi128EEENS7_ILi64EEES8_EEELi128ENS_10bfloat16_tEfNS_4arch4Sm80ELb1ELb0ELb1ELb0ELb1ELb0ELb1ELb1EEENS1_21CollectiveEpilogueFwdINS6_IJS8_S8_S9_EEENS6_IJNS7_ILi1EEESH_SH_EEESB_SD_Li128ELb0ELb1ELb1ELb0EEENS1_30DynamicPersistentTileSchedulerILi128ELi128ELb1ELb1ELb0EEEEEEEEEvNT_6ParamsE,(.L_x_33 - _ZN7cutlass13device_kernelIN5flash19enable_sm80_to_sm89INS1_16FlashAttnFwdSm80INS1_25CollectiveMainloopFwdSm80ILi4ELi1ELb0EN4cute5tupleIJNS5_1CILi128EEENS7_ILi64EEES8_EEELi128ENS_10bfloat16_tEfNS_4arch4Sm80ELb1ELb0ELb1ELb0ELb1ELb0ELb1ELb1EEENS1_21CollectiveEpilogueFwdINS6_IJS8_S8_S9_EEENS6_IJNS7_ILi1EEESH_SH_EEESB_SD_Li128ELb0ELb1ELb1ELb0EEENS1_30DynamicPersistentTileSchedulerILi128ELi128ELb1ELb1ELb0EEEEEEEEEvNT_6ParamsE)
        .other          _ZN7cutlass13device_kernelIN5flash19enable_sm80_to_sm89INS1_16FlashAttnFwdSm80INS1_25CollectiveMainloopFwdSm80ILi4ELi1ELb0EN4cute5tupleIJNS5_1CILi128EEENS7_ILi64EEES8_EEELi128ENS_10bfloat16_tEfNS_4arch4Sm80ELb1ELb0ELb1ELb0ELb1ELb0ELb1ELb1EEENS1_21CollectiveEpilogueFwdINS6_IJS8_S8_S9_EEENS6_IJNS7_ILi1EEESH_SH_EEESB_SD_Li128ELb0ELb1ELb1ELb0EEENS1_30DynamicPersistentTileSchedulerILi128ELi128ELb1ELb1ELb0EEEEEEEEEvNT_6ParamsE,@"STO_CUDA_ENTRY STV_DEFAULT"
_ZN7cutlass13device_kernelIN5flash19enable_sm80_to_sm89INS1_16FlashAttnFwdSm80INS1_25CollectiveMainloopFwdSm80ILi4ELi1ELb0EN4cute5tupleIJNS5_1CILi128EEENS7_ILi64EEES8_EEELi128ENS_10bfloat16_tEfNS_4arch4Sm80ELb1ELb0ELb1ELb0ELb1ELb0ELb1ELb1EEENS1_21CollectiveEpilogueFwdINS6_IJS8_S8_S9_EEENS6_IJNS7_ILi1EEESH_SH_EEESB_SD_Li128ELb0ELb1ELb1ELb0EEENS1_30DynamicPersistentTileSchedulerILi128ELi128ELb1ELb1ELb0EEEEEEEEEvNT_6ParamsE:
[----:B------:R-:W-:Y:S01]  /*0000*/  LDC R1, c[0x0][0x28] ;  /* 0x00000a00ff017b82 */ /* 0x000fe20000000800 */
[----:B------:R-:W-:Y:S05]  /*0010*/  EXIT ;  /* 0x000000000000794d */ /* 0x000fea0003800000 */
.L_x_9:
        /* <DEDUP_REMOVED lines=14> */
.L_x_33:


//--------------------- .text._ZN7cutlass13device_kernelIN5flash19enable_sm80_to_sm89INS1_16FlashAttnFwdSm80INS1_25CollectiveMainloopFwdSm80ILi8ELi1ELb1EN4cute5tupleIJNS5_1CILi128EEENS7_ILi112EEES8_EEELi128ENS_10bfloat16_tEfNS_4arch4Sm80ELb1ELb0ELb1ELb1ELb1ELb0ELb1ELb1EEENS1_21CollectiveEpilogueFwdINS6_IJS8_S8_S9_EEENS6_IJNS7_ILi1EEESH_SH_EEESB_SD_Li256ELb1ELb1ELb1ELb0EEENS1_36VarlenDynamicPersistentTileSchedulerILi128ELi112ELi256ELi256ELb1ELb1ELb0ELb1ELb1ELb1EEEEEEEEEvNT_6ParamsE --------------------------
	.section	.text._ZN7cutlass13device_kernelIN5flash19enable_sm80_to_sm89INS1_16FlashAttnFwdSm80INS1_25CollectiveMainloopFwdSm80ILi8ELi1ELb1EN4cute5tupleIJNS5_1CILi128EEENS7_ILi112EEES8_EEELi128ENS_10bfloat16_tEfNS_4arch4Sm80ELb1ELb0ELb1ELb1ELb1ELb0ELb1ELb1EEENS1_21CollectiveEpilogueFwdINS6_IJS8_S8_S9_EEENS6_IJNS7_ILi1EEESH_SH_EEESB_SD_Li256ELb1ELb1ELb1ELb0EEENS1_36VarlenDynamicPersistentTileSchedulerILi128ELi112ELi256ELi256ELb1ELb1ELb0ELb1ELb1ELb1EEEEEEEEEvNT_6ParamsE,"ax",@progbits
	.align	128
.text._ZN7cutlass13device_kernelIN5flash19enable_sm80_to_sm89INS1_16FlashAttnFwdSm80INS1_25CollectiveMainloopFwdSm80ILi8ELi1ELb1EN4cute5tupleIJNS5_1CILi128EEENS7_ILi112EEES8_EEELi128ENS_10bfloat16_tEfNS_4arch4Sm80ELb1ELb0ELb1ELb1ELb1ELb0ELb1ELb1EEENS1_21CollectiveEpilogueFwdINS6_IJS8_S8_S9_EEENS6_IJNS7_ILi1EEESH_SH_EEESB_SD_Li256ELb1ELb1ELb1ELb0EEENS1_36VarlenDynamicPersistentTileSchedulerILi128ELi112ELi256ELi256ELb1ELb1ELb0ELb1ELb1ELb1EEEEEEEEEvNT_6ParamsE:
        .type           _ZN7cutlass13device_kernelIN5flash19enable_sm80_to_sm89INS1_16FlashAttnFwdSm80INS1_25CollectiveMainloopFwdSm80ILi8ELi1ELb1EN4cute5tupleIJNS5_1CILi128EEENS7_ILi112EEES8_EEELi128ENS_10bfloat16_tEfNS_4arch4Sm80ELb1ELb0ELb1ELb1ELb1ELb0ELb1ELb1EEENS1_21CollectiveEpilogueFwdINS6_IJS8_S8_S9_EEENS6_IJNS7_ILi1EEESH_SH_EEESB_SD_Li256ELb1ELb1ELb1ELb0EEENS1_36VarlenDynamicPersistentTileSchedulerILi128ELi112ELi256ELi256ELb1ELb1ELb0ELb1ELb1ELb1EEEEEEEEEvNT_6ParamsE,@function
        .size           _ZN7cutlass13device_kernelIN5flash19enable_sm80_to_sm89INS1_16FlashAttnFwdSm80INS1_25CollectiveMainloopFwdSm80ILi8ELi1ELb1EN4cute5tupleIJNS5_1CILi128EEENS7_ILi112EEES8_EEELi128ENS_10bfloat16_tEfNS_4arch4Sm80ELb1ELb0ELb1ELb1ELb1ELb0ELb1ELb1EEENS1_21CollectiveEpilogueFwdINS6_IJS8_S8_S9_EEENS6_IJNS7_ILi1EEESH_SH_EEESB_SD_Li256ELb1ELb1ELb1ELb0EEENS1_36VarlenDynamicPersistentTileSchedulerILi128ELi112ELi256ELi256ELb1ELb1ELb0ELb1ELb1ELb1EEEEEEEEEvNT_6ParamsE,(.L_x_34 - _ZN7cutlass13device_kernelIN5flash19enable_sm80_to_sm89INS1_16FlashAttnFwdSm80INS1_25CollectiveMainloopFwdSm80ILi8ELi1ELb1EN4cute5tupleIJNS5_1CILi128EEENS7_ILi112EEES8_EEELi128ENS_10bfloat16_tEfNS_4arch4Sm80ELb1ELb0ELb1ELb1ELb1ELb0ELb1ELb1EEENS1_21CollectiveEpilogueFwdINS6_IJS8_S8_S9_EEENS6_IJNS7_ILi1EEESH_SH_EEESB_SD_Li256ELb1ELb1ELb1ELb0EEENS1_36VarlenDynamicPersistentTileSchedulerILi128ELi112ELi256ELi256ELb1ELb1ELb0ELb1ELb1ELb1EEEEEEEEEvNT_6ParamsE)
        .other          _ZN7cutlass13device_kernelIN5flash19enable_sm80_to_sm89INS1_16FlashAttnFwdSm80INS1_25CollectiveMainloopFwdSm80ILi8ELi1ELb1EN4cute5tupleIJNS5_1CILi128EEENS7_ILi112EEES8_EEELi128ENS_10bfloat16_tEfNS_4arch4Sm80ELb1ELb0ELb1ELb1ELb1ELb0ELb1ELb1EEENS1_21CollectiveEpilogueFwdINS6_IJS8_S8_S9_EEENS6_IJNS7_ILi1EEESH_SH_EEESB_SD_Li256ELb1ELb1ELb1ELb0EEENS1_36VarlenDynamicPersistentTileSchedulerILi128ELi112ELi256ELi256ELb1ELb1ELb0ELb1ELb1ELb1EEEEEEEEEvNT_6ParamsE,@"STO_CUDA_ENTRY STV_DEFAULT"
_ZN7cutlass13device_kernelIN5flash19enable_sm80_to_sm89INS1_16FlashAttnFwdSm80INS1_25CollectiveMainloopFwdSm80ILi8ELi1ELb1EN4cute5tupleIJNS5_1CILi128EEENS7_ILi112EEES8_EEELi128ENS_10bfloat16_tEfNS_4arch4Sm80ELb1ELb0ELb1ELb1ELb1ELb0ELb1ELb1EEENS1_21CollectiveEpilogueFwdINS6_IJS8_S8_S9_EEENS6_IJNS7_ILi1EEESH_SH_EEESB_SD_Li256ELb1ELb1ELb1ELb0EEENS1_36VarlenDynamicPersistentTileSchedulerILi128ELi112ELi256ELi256ELb1ELb1ELb0ELb1ELb1ELb1EEEEEEEEEvNT_6ParamsE:
[----:B------:R-:W-:Y:S01]  /*0000*/  LDC R1, c[0x0][0x28] ;  /* 0x00000a00ff017b82 */ /* 0x000fe20000000800 */
[----:B------:R-:W-:Y:S05]  /*0010*/  EXIT ;  /* 0x000000000000794d */ /* 0x000fea0003800000 */
.L_x_10:
        /* <DEDUP_REMOVED lines=14> */
.L_x_34:


//--------------------- .text._ZN7cutlass13device_kernelIN5flash19enable_sm80_to_sm89INS1_16FlashAttnFwdSm80INS1_25CollectiveMainloopFwdSm80ILi8ELi1ELb1EN4cute5tupleIJNS5_1CILi128EEENS7_ILi112EEES8_EEELi128ENS_10bfloat16_tEfNS_4arch4Sm80ELb1ELb0ELb1ELb1ELb1ELb1ELb1ELb1EEENS1_21CollectiveEpilogueFwdINS6_IJS8_S8_S9_EEENS6_IJNS7_ILi1EEESH_SH_EEESB_SD_Li256ELb1ELb1ELb1ELb0EEENS1_36VarlenDynamicPersistentTileSchedulerILi128ELi112ELi256ELi256ELb1ELb1ELb0ELb1ELb1ELb1EEEEEEEEEvNT_6ParamsE --------------------------
	.section	.text._ZN7cutlass13device_kernelIN5flash19enable_sm80_to_sm89INS1_16FlashAttnFwdSm80INS1_25CollectiveMainloopFwdSm80ILi8ELi1ELb1EN4cute5tupleIJNS5_1CILi128EEENS7_ILi112EEES8_EEELi128ENS_10bfloat16_tEfNS_4arch4Sm80ELb1ELb0ELb1ELb1ELb1ELb1ELb1ELb1EEENS1_21CollectiveEpilogueFwdINS6_IJS8_S8_S9_EEENS6_IJNS7_ILi1EEESH_SH_EEESB_SD_Li256ELb1ELb1ELb1ELb0EEENS1_36VarlenDynamicPersistentTileSchedulerILi128ELi112ELi256ELi256ELb1ELb1ELb0ELb1ELb1ELb1EEEEEEEEEvNT_6ParamsE,"ax",@progbits
	.align	128
.text._ZN7cutlass13device_kernelIN5flash19enable_sm80_to_sm89INS1_16FlashAttnFwdSm80INS1_25CollectiveMainloopFwdSm80ILi8ELi1ELb1EN4cute5tupleIJNS5_1CILi128EEENS7_ILi112EEES8_EEELi128ENS_10bfloat16_tEfNS_4arch4Sm80ELb1ELb0ELb1ELb1ELb1ELb1ELb1ELb1EEENS1_21CollectiveEpilogueFwdINS6_IJS8_S8_S9_EEENS6_IJNS7_ILi1EEESH_SH_EEESB_SD_Li256ELb1ELb1ELb1ELb0EEENS1_36VarlenDynamicPersistentTileSchedulerILi128ELi112ELi256ELi256ELb1ELb1ELb0ELb1ELb1ELb1EEEEEEEEEvNT_6ParamsE:
        .type           _ZN7cutlass13device_kernelIN5flash19enable_sm80_to_sm89INS1_16FlashAttnFwdSm80INS1_25CollectiveMainloopFwdSm80ILi8ELi1ELb1EN4cute5tupleIJNS5_1CILi128EEENS7_ILi112EEES8_EEELi128ENS_10bfloat16_tEfNS_4arch4Sm80ELb1ELb0ELb1ELb1ELb1ELb1ELb1ELb1EEENS1_21CollectiveEpilogueFwdINS6_IJS8_S8_S9_EEENS6_IJNS7_ILi1EEESH_SH_EEESB_SD_Li256ELb1ELb1ELb1ELb0EEENS1_36VarlenDynamicPersistentTileSchedulerILi128ELi112ELi256ELi256ELb1ELb1ELb0ELb1ELb1ELb1EEEEEEEEEvNT_6ParamsE,@function
        .size           _ZN7cutlass13device_kernelIN5flash19enable_sm80_to_sm89INS1_16FlashAttnFwdSm80INS1_25CollectiveMainloopFwdSm80ILi8ELi1ELb1EN4cute5tupleIJNS5_1CILi128EEENS7_ILi112EEES8_EEELi128ENS_10bfloat16_tEfNS_4arch4Sm80ELb1ELb0ELb1ELb1ELb1ELb1ELb1ELb1EEENS1_21CollectiveEpilogueFwdINS6_IJS8_S8_S9_EEENS6_IJNS7_ILi1EEESH_SH_EEESB_SD_Li256ELb1ELb1ELb1ELb0EEENS1_36VarlenDynamicPersistentTileSchedulerILi128ELi112ELi256ELi256ELb1ELb1ELb0ELb1ELb1ELb1EEEEEEEEEvNT_6ParamsE,(.L_x_35 - _ZN7cutlass13device_kernelIN5flash19enable_sm80_to_sm89INS1_16FlashAttnFwdSm80INS1_25CollectiveMainloopFwdSm80ILi8ELi1ELb1EN4cute5tupleIJNS5_1CILi128EEENS7_ILi112EEES8_EEELi128ENS_10bfloat16_tEfNS_4arch4Sm80ELb1ELb0ELb1ELb1ELb1ELb1ELb1ELb1EEENS1_21CollectiveEpilogueFwdINS6_IJS8_S8_S9_EEENS6_IJNS7_ILi1EEESH_SH_EEESB_SD_Li256ELb1ELb1ELb1ELb0EEENS1_36VarlenDynamicPersistentTileSchedulerILi128ELi112ELi256ELi256ELb1ELb1ELb0ELb1ELb1ELb1EEEEEEEEEvNT_6ParamsE)
        .other          _ZN7cutlass13device_kernelIN5flash19enable_sm80_to_sm89INS1_16FlashAttnFwdSm80INS1_25CollectiveMainloopFwdSm80ILi8ELi1ELb1EN4cute5tupleIJNS5_1CILi128EEENS7_ILi112EEES8_EEELi128ENS_10bfloat16_tEfNS_4arch4Sm80ELb1ELb0ELb1ELb1ELb1ELb1ELb1ELb1EEENS1_21CollectiveEpilogueFwdINS6_IJS8_S8_S9_EEENS6_IJNS7_ILi1EEESH_SH_EEESB_SD_Li256ELb1ELb1ELb1ELb0EEENS1_36VarlenDynamicPersistentTileSchedulerILi128ELi112ELi256ELi256ELb1ELb1ELb0ELb1ELb1ELb1EEEEEEEEEvNT_6ParamsE,@"STO_CUDA_ENTRY STV_DEFAULT"
_ZN7cutlass13device_kernelIN5flash19enable_sm80_to_sm89INS1_16FlashAttnFwdSm80INS1_25CollectiveMainloopFwdSm80ILi8ELi1ELb1EN4cute5tupleIJNS5_1CILi128EEENS7_ILi112EEES8_EEELi128ENS_10bfloat16_tEfNS_4arch4Sm80ELb1ELb0ELb1ELb1ELb1ELb1ELb1ELb1EEENS1_21CollectiveEpilogueFwdINS6_IJS8_S8_S9_EEENS6_IJNS7_ILi1EEESH_SH_EEESB_SD_Li256ELb1ELb1ELb1ELb0EEENS1_36VarlenDynamicPersistentTileSchedulerILi128ELi112ELi256ELi256ELb1ELb1ELb0ELb1ELb1ELb1EEEEEEEEEvNT_6ParamsE:
[----:B------:R-:W-:Y:S01]  /*0000*/  LDC R1, c[0x0][0x28] ;  /* 0x00000a00ff017b82 */ /* 0x000fe20000000800 */
[----:B------:R-:W-:Y:S05]  /*0010*/  EXIT ;  /* 0x000000000000794d */ /* 0x000fea0003800000 */
.L_x_11:
        /* <DEDUP_REMOVED lines=14> */
.L_x_35:


//--------------------- .text._ZN7cutlass13device_kernelIN5flash19enable_sm80_to_sm89INS1_16FlashAttnFwdSm80INS1_25CollectiveMainloopFwdSm80ILi8ELi1ELb1EN4cute5tupleIJNS5_1CILi128EEES8_S8_EEELi128ENS_10bfloat16_tEfNS_4arch4Sm80ELb0ELb0ELb0ELb0ELb1ELb0ELb1ELb1EEENS1_21CollectiveEpilogueFwdIS9_NS6_IJNS7_ILi1EEESF_SF_EEESA_SC_Li256ELb0ELb1ELb1ELb0EEENS1_19SingleTileSchedulerILb0ELb1ELb1ELi128EEEEEEEEEvNT_6ParamsE --------------------------
	.section	.text._ZN7cutlass13device_kernelIN5flash19enable_sm80_to_sm89INS1_16FlashAttnFwdSm80INS1_25CollectiveMainloopFwdSm80ILi8ELi1ELb1EN4cute5tupleIJNS5_1CILi128EEES8_S8_EEELi128ENS_10bfloat16_tEfNS_4arch4Sm80ELb0ELb0ELb0ELb0ELb1ELb0ELb1ELb1EEENS1_21CollectiveEpilogueFwdIS9_NS6_IJNS7_ILi1EEESF_SF_EEESA_SC_Li256ELb0ELb1ELb1ELb0EEENS1_19SingleTileSchedulerILb0ELb1ELb1ELi128EEEEEEEEEvNT_6ParamsE,"ax",@progbits
	.align	128
.text._ZN7cutlass13device_kernelIN5flash19enable_sm80_to_sm89INS1_16FlashAttnFwdSm80INS1_25CollectiveMainloopFwdSm80ILi8ELi1ELb1EN4cute5tupleIJNS5_1CILi128EEES8_S8_EEELi128ENS_10bfloat16_tEfNS_4arch4Sm80ELb0ELb0ELb0ELb0ELb1ELb0ELb1ELb1EEENS1_21CollectiveEpilogueFwdIS9_NS6_IJNS7_ILi1EEESF_SF_EEESA_SC_Li256ELb0ELb1ELb1ELb0EEENS1_19SingleTileSchedulerILb0ELb1ELb1ELi128EEEEEEEEEvNT_6ParamsE:
        .type           _ZN7cutlass13device_kernelIN5flash19enable_sm80_to_sm89INS1_16FlashAttnFwdSm80INS1_25CollectiveMainloopFwdSm80ILi8ELi1ELb1EN4cute5tupleIJNS5_1CILi128EEES8_S8_EEELi128ENS_10bfloat16_tEfNS_4arch4Sm80ELb0ELb0ELb0ELb0ELb1ELb0ELb1ELb1EEENS1_21CollectiveEpilogueFwdIS9_NS6_IJNS7_ILi1EEESF_SF_EEESA_SC_Li256ELb0ELb1ELb1ELb0EEENS1_19SingleTileSchedulerILb0ELb1ELb1ELi128EEEEEEEEEvNT_6ParamsE,@function
        .size           _ZN7cutlass13device_kernelIN5flash19enable_sm80_to_sm89INS1_16FlashAttnFwdSm80INS1_25CollectiveMainloopFwdSm80ILi8ELi1ELb1EN4cute5tupleIJNS5_1CILi128EEES8_S8_EEELi128ENS_10bfloat16_tEfNS_4arch4Sm80ELb0ELb0ELb0ELb0ELb1ELb0ELb1ELb1EEENS1_21CollectiveEpilogueFwdIS9_NS6_IJNS7_ILi1EEESF_SF_EEESA_SC_Li256ELb0ELb1ELb1ELb0EEENS1_19SingleTileSchedulerILb0ELb1ELb1ELi128EEEEEEEEEvNT_6ParamsE,(.L_x_36 - _ZN7cutlass13device_kernelIN5flash19enable_sm80_to_sm89INS1_16FlashAttnFwdSm80INS1_25CollectiveMainloopFwdSm80ILi8ELi1ELb1EN4cute5tupleIJNS5_1CILi128EEES8_S8_EEELi128ENS_10bfloat16_tEfNS_4arch4Sm80ELb0ELb0ELb0ELb0ELb1ELb0ELb1ELb1EEENS1_21CollectiveEpilogueFwdIS9_NS6_IJNS7_ILi1EEESF_SF_EEESA_SC_Li256ELb0ELb1ELb1ELb0EEENS1_19SingleTileSchedulerILb0ELb1ELb1ELi128EEEEEEEEEvNT_6ParamsE)
        .other          _ZN7cutlass13device_kernelIN5flash19enable_sm80_to_sm89INS1_16FlashAttnFwdSm80INS1_25CollectiveMainloopFwdSm80ILi8ELi1ELb1EN4cute5tupleIJNS5_1CILi128EEES8_S8_EEELi128ENS_10bfloat16_tEfNS_4arch4Sm80ELb0ELb0ELb0ELb0ELb1ELb0ELb1ELb1EEENS1_21CollectiveEpilogueFwdIS9_NS6_IJNS7_ILi1EEESF_SF_EEESA_SC_Li256ELb0ELb1ELb1ELb0EEENS1_19SingleTileSchedulerILb0ELb1ELb1ELi128EEEEEEEEEvNT_6ParamsE,@"STO_CUDA_ENTRY STV_DEFAULT"
_ZN7cutlass13device_kernelIN5flash19enable_sm80_to_sm89INS1_16FlashAttnFwdSm80INS1_25CollectiveMainloopFwdSm80ILi8ELi1ELb1EN4cute5tupleIJNS5_1CILi128EEES8_S8_EEELi128ENS_10bfloat16_tEfNS_4arch4Sm80ELb0ELb0ELb0ELb0ELb1ELb0ELb1ELb1EEENS1_21CollectiveEpilogueFwdIS9_NS6_IJNS7_ILi1EEESF_SF_EEESA_SC_Li256ELb0ELb1ELb1ELb0EEENS1_19SingleTileSchedulerILb0ELb1ELb1ELi128EEEEEEEEEvNT_6ParamsE:
[----:B------:R-:W-:Y:S01]  /*0000*/  LDC R1, c[0x0][0x28] ;  /* 0x00000a00ff017b82 */ /* 0x000fe20000000800 */
[----:B------:R-:W-:Y:S05]  /*0010*/  EXIT ;  /* 0x000000000000794d */ /* 0x000fea0003800000 */
.L_x_12:
        /* <DEDUP_REMOVED lines=14> */
.L_x_36:


//--------------------- .text._ZN7cutlass13device_kernelIN5flash19enable_sm80_to_sm89INS1_16FlashAttnFwdSm80INS1_25CollectiveMainloopFwdSm80ILi8ELi1ELb1EN4cute5tupleIJNS5_1CILi128EEENS7_ILi96EEES8_EEELi128ENS_10bfloat16_tEfNS_4arch4Sm80ELb0ELb1ELb0ELb0ELb1ELb0ELb1ELb1EEENS1_21CollectiveEpilogueFwdINS6_IJS8_S8_S9_EEENS6_IJNS7_ILi1EEESH_SH_EEESB_SD_Li256ELb0ELb1ELb1ELb0EEENS1_19SingleTileSchedulerILb0ELb1ELb1ELi128EEEEEEEEEvNT_6ParamsE --------------------------
	.section	.text._ZN7cutlass13device_kernelIN5flash19enable_sm80_to_sm89INS1_16FlashAttnFwdSm80INS1_25CollectiveMainloopFwdSm80ILi8ELi1ELb1EN4cute5tupleIJNS5_1CILi128EEENS7_ILi96EEES8_EEELi128ENS_10bfloat16_tEfNS_4arch4Sm80ELb0ELb1ELb0ELb0ELb1ELb0ELb1ELb1EEENS1_21CollectiveEpilogueFwdINS6_IJS8_S8_S9_EEENS6_IJNS7_ILi1EEESH_SH_EEESB_SD_Li256ELb0ELb1ELb1ELb0EEENS1_19SingleTileSchedulerILb0ELb1ELb1ELi128EEEEEEEEEvNT_6ParamsE,"ax",@progbits
	.align	128
.text._ZN7cutlass13device_kernelIN5flash19enable_sm80_to_sm89INS1_16FlashAttnFwdSm80INS1_25CollectiveMainloopFwdSm80ILi8ELi1ELb1EN4cute5tupleIJNS5_1CILi128EEENS7_ILi96EEES8_EEELi128ENS_10bfloat16_tEfNS_4arch4Sm80ELb0ELb1ELb0ELb0ELb1ELb0ELb1ELb1EEENS1_21CollectiveEpilogueFwdINS6_IJS8_S8_S9_EEENS6_IJNS7_ILi1EEESH_SH_EEESB_SD_Li256ELb0ELb1ELb1ELb0EEENS1_19SingleTileSchedulerILb0ELb1ELb1ELi128EEEEEEEEEvNT_6ParamsE:
        .type           _ZN7cutlass13device_kernelIN5flash19enable_sm80_to_sm89INS1_16FlashAttnFwdSm80INS1_25CollectiveMainloopFwdSm80ILi8ELi1ELb1EN4cute5tupleIJNS5_1CILi128EEENS7_ILi96EEES8_EEELi128ENS_10bfloat16_tEfNS_4arch4Sm80ELb0ELb1ELb0ELb0ELb1ELb0ELb1ELb1EEENS1_21CollectiveEpilogueFwdINS6_IJS8_S8_S9_EEENS6_IJNS7_ILi1EEESH_SH_EEESB_SD_Li256ELb0ELb1ELb1ELb0EEENS1_19SingleTileSchedulerILb0ELb1ELb1ELi128EEEEEEEEEvNT_6ParamsE,@function
        .size           _ZN7cutlass13device_kernelIN5flash19enable_sm80_to_sm89INS1_16FlashAttnFwdSm80INS1_25CollectiveMainloopFwdSm80ILi8ELi1ELb1EN4cute5tupleIJNS5_1CILi128EEENS7_ILi96EEES8_EEELi128ENS_10bfloat16_tEfNS_4arch4Sm80ELb0ELb1ELb0ELb0ELb1ELb0ELb1ELb1EEENS1_21CollectiveEpilogueFwdINS6_IJS8_S8_S9_EEENS6_IJNS7_ILi1EEESH_SH_EEESB_SD_Li256ELb0ELb1ELb1ELb0EEENS1_19SingleTileSchedulerILb0ELb1ELb1ELi128EEEEEEEEEvNT_6ParamsE,(.L_x_37 - _ZN7cutlass13device_kernelIN5flash19enable_sm80_to_sm89INS1_16FlashAttnFwdSm80INS1_25CollectiveMainloopFwdSm80ILi8ELi1ELb1EN4cute5tupleIJNS5_1CILi128EEENS7_ILi96EEES8_EEELi128ENS_10bfloat16_tEfNS_4arch4Sm80ELb0ELb1ELb0ELb0ELb1ELb0ELb1ELb1EEENS1_21CollectiveEpilogueFwdINS6_IJS8_S8_S9_EEENS6_IJNS7_ILi1EEESH_SH_EEESB_SD_Li256ELb0ELb1ELb1ELb0EEENS1_19SingleTileSchedulerILb0ELb1ELb1ELi128EEEEEEEEEvNT_6ParamsE)
        .other          _ZN7cutlass13device_kernelIN5flash19enable_sm80_to_sm89INS1_16FlashAttnFwdSm80INS1_25CollectiveMainloopFwdSm80ILi8ELi1ELb1EN4cute5tupleIJNS5_1CILi128EEENS7_ILi96EEES8_EEELi128ENS_10bfloat16_tEfNS_4arch4Sm80ELb0ELb1ELb0ELb0ELb1ELb0ELb1ELb1EEENS1_21CollectiveEpilogueFwdINS6_IJS8_S8_S9_EEENS6_IJNS7_ILi1EEESH_SH_EEESB_SD_Li256ELb0ELb1ELb1ELb0EEENS1_19SingleTileSchedulerILb0ELb1ELb1ELi128EEEEEEEEEvNT_6ParamsE,@"STO_CUDA_ENTRY STV_DEFAULT"
_ZN7cutlass13device_kernelIN5flash19enable_sm80_to_sm89INS1_16FlashAttnFwdSm80INS1_25CollectiveMainloopFwdSm80ILi8ELi1ELb1EN4cute5tupleIJNS5_1CILi128EEENS7_ILi96EEES8_EEELi128ENS_10bfloat16_tEfNS_4arch4Sm80ELb0ELb1ELb0ELb0ELb1ELb0ELb1ELb1EEENS1_21CollectiveEpilogueFwdINS6_IJS8_S8_S9_EEENS6_IJNS7_ILi1EEESH_SH_EEESB_SD_Li256ELb0ELb1ELb1ELb0EEENS1_19SingleTileSchedulerILb0ELb1ELb1ELi128EEEEEEEEEvNT_6ParamsE:
[----:B------:R-:W-:Y:S01]  /*0000*/  LDC R1, c[0x0][0x28] ;  /* 0x00000a00ff017b82 */ /* 0x000fe20000000800 */
[----:B------:R-:W-:Y:S05]  /*0010*/  EXIT ;  /* 0x000000000000794d */ /* 0x000fea0003800000 */
.L_x_13:
        /* <DEDUP_REMOVED lines=14> */
.L_x_37:


//--------------------- .text._ZN7cutlass13device_kernelIN5flash19enable_sm80_to_sm89INS1_16FlashAttnFwdSm80INS1_25CollectiveMainloopFwdSm80ILi8ELi1ELb1EN4cute5tupleIJNS5_1CILi128EEES8_S8_EEELi128ENS_10bfloat16_tEfNS_4arch4Sm80ELb1ELb0ELb0ELb0ELb1ELb0ELb1ELb1EEENS1_21CollectiveEpilogueFwdIS9_NS6_IJNS7_ILi1EEESF_SF_EEESA_SC_Li256ELb0ELb1ELb1ELb0EEENS1_30DynamicPersistentTileSchedulerILi256ELi256ELb1ELb1ELb0EEEEEEEEEvNT_6ParamsE --------------------------
	.section	.text._ZN7cutlass13device_kernelIN5flash19enable_sm80_to_sm89INS1_16FlashAttnFwdSm80INS1_25CollectiveMainloopFwdSm80ILi8ELi1ELb1EN4cute5tupleIJNS5_1CILi128EEES8_S8_EEELi128ENS_10bfloat16_tEfNS_4arch4Sm80ELb1ELb0ELb0ELb0ELb1ELb0ELb1ELb1EEENS1_21CollectiveEpilogueFwdIS9_NS6_IJNS7_ILi1EEESF_SF_EEESA_SC_Li256ELb0ELb1ELb1ELb0EEENS1_30DynamicPersistentTileSchedulerILi256ELi256ELb1ELb1ELb0EEEEEEEEEvNT_6ParamsE,"ax",@progbits
	.align	128
.text._ZN7cutlass13device_kernelIN5flash19enable_sm80_to_sm89INS1_16FlashAttnFwdSm80INS1_25CollectiveMainloopFwdSm80ILi8ELi1ELb1EN4cute5tupleIJNS5_1CILi128EEES8_S8_EEELi128ENS_10bfloat16_tEfNS_4arch4Sm80ELb1ELb0ELb0ELb0ELb1ELb0ELb1ELb1EEENS1_21CollectiveEpilogueFwdIS9_NS6_IJNS7_ILi1EEESF_SF_EEESA_SC_Li256ELb0ELb1ELb1ELb0EEENS1_30DynamicPersistentTileSchedulerILi256ELi256ELb1ELb1ELb0EEEEEEEEEvNT_6ParamsE:
        .type           _ZN7cutlass13device_kernelIN5flash19enable_sm80_to_sm89INS1_16FlashAttnFwdSm80INS1_25CollectiveMainloopFwdSm80ILi8ELi1ELb1EN4cute5tupleIJNS5_1CILi128EEES8_S8_EEELi128ENS_10bfloat16_tEfNS_4arch4Sm80ELb1ELb0ELb0ELb0ELb1ELb0ELb1ELb1EEENS1_21CollectiveEpilogueFwdIS9_NS6_IJNS7_ILi1EEESF_SF_EEESA_SC_Li256ELb0ELb1ELb1ELb0EEENS1_30DynamicPersistentTileSchedulerILi256ELi256ELb1ELb1ELb0EEEEEEEEEvNT_6ParamsE,@function
        .size           _ZN7cutlass13device_kernelIN5flash19enable_sm80_to_sm89INS1_16FlashAttnFwdSm80INS1_25CollectiveMainloopFwdSm80ILi8ELi1ELb1EN4cute5tupleIJNS5_1CILi128EEES8_S8_EEELi128ENS_10bfloat16_tEfNS_4arch4Sm80ELb1ELb0ELb0ELb0ELb1ELb0ELb1ELb1EEENS1_21CollectiveEpilogueFwdIS9_NS6_IJNS7_ILi1EEESF_SF_EEESA_SC_Li256ELb0ELb1ELb1ELb0EEENS1_30DynamicPersistentTileSchedulerILi256ELi256ELb1ELb1ELb0EEEEEEEEEvNT_6ParamsE,(.L_x_38 - _ZN7cutlass13device_kernelIN5flash19enable_sm80_to_sm89INS1_16FlashAttnFwdSm80INS1_25CollectiveMainloopFwdSm80ILi8ELi1ELb1EN4cute5tupleIJNS5_1CILi128EEES8_S8_EEELi128ENS_10bfloat16_tEfNS_4arch4Sm80ELb1ELb0ELb0ELb0ELb1ELb0ELb1ELb1EEENS1_21CollectiveEpilogueFwdIS9_NS6_IJNS7_ILi1EEESF_SF_EEESA_SC_Li256ELb0ELb1ELb1ELb0EEENS1_30DynamicPersistentTileSchedulerILi256ELi256ELb1ELb1ELb0EEEEEEEEEvNT_6ParamsE)
        .other          _ZN7cutlass13device_kernelIN5flash19enable_sm80_to_sm89INS1_16FlashAttnFwdSm80INS1_25CollectiveMainloopFwdSm80ILi8ELi1ELb1EN4cute5tupleIJNS5_1CILi128EEES8_S8_EEELi128ENS_10bfloat16_tEfNS_4arch4Sm80ELb1ELb0ELb0ELb0ELb1ELb0ELb1ELb1EEENS1_21CollectiveEpilogueFwdIS9_NS6_IJNS7_ILi1EEESF_SF_EEESA_SC_Li256ELb0ELb1ELb1ELb0EEENS1_30DynamicPersistentTileSchedulerILi256ELi256ELb1ELb1ELb0EEEEEEEEEvNT_6ParamsE,@"STO_CUDA_ENTRY STV_DEFAULT"
_ZN7cutlass13device_kernelIN5flash19enable_sm80_to_sm89INS1_16FlashAttnFwdSm80INS1_25CollectiveMainloopFwdSm80ILi8ELi1ELb1EN4cute5tupleIJNS5_1CILi128EEES8_S8_EEELi128ENS_10bfloat16_tEfNS_4arch4Sm80ELb1ELb0ELb0ELb0ELb1ELb0ELb1ELb1EEENS1_21CollectiveEpilogueFwdIS9_NS6_IJNS7_ILi1EEESF_SF_EEESA_SC_Li256ELb0ELb1ELb1ELb0EEENS1_30DynamicPersistentTileSchedulerILi256ELi256ELb1ELb1ELb0EEEEEEEEEvNT_6ParamsE:
[----:B------:R-:W-:Y:S01]  /*0000*/  LDC R1, c[0x0][0x28] ;  /* 0x00000a00ff017b82 */ /* 0x000fe20000000800 */
[----:B------:R-:W-:Y:S05]  /*0010*/  EXIT ;  /* 0x000000000000794d */ /* 0x000fea0003800000 */
.L_x_14:
        /* <DEDUP_REMOVED lines=14> */
.L_x_38:


//--------------------- .text._ZN7cutlass13device_kernelIN5flash19enable_sm80_to_sm89INS1_16FlashAttnFwdSm80INS1_25CollectiveMainloopFwdSm80ILi4ELi1ELb0EN4cute5tupleIJNS5_1CILi128EEENS7_ILi64EEES8_EEELi128ENS_10bfloat16_tEfNS_4arch4Sm80ELb0ELb0ELb0ELb0ELb1ELb0ELb1ELb1EEENS1_21CollectiveEpilogueFwdINS6_IJS8_S8_S9_EEENS6_IJNS7_ILi1EEESH_SH_EEESB_SD_Li128ELb0ELb1ELb1ELb0EEENS1_19SingleTileSchedulerILb0ELb1ELb1ELi128EEEEEEEEEvNT_6ParamsE --------------------------
	.section	.text._ZN7cutlass13device_kernelIN5flash19enable_sm80_to_sm89INS1_16FlashAttnFwdSm80INS1_25CollectiveMainloopFwdSm80ILi4ELi1ELb0EN4cute5tupleIJNS5_1CILi128EEENS7_ILi64EEES8_EEELi128ENS_10bfloat16_tEfNS_4arch4Sm80ELb0ELb0ELb0ELb0ELb1ELb0ELb1ELb1EEENS1_21CollectiveEpilogueFwdINS6_IJS8_S8_S9_EEENS6_IJNS7_ILi1EEESH_SH_EEESB_SD_Li128ELb0ELb1ELb1ELb0EEENS1_19SingleTileSchedulerILb0ELb1ELb1ELi128EEEEEEEEEvNT_6ParamsE,"ax",@progbits
	.align	128
.text._ZN7cutlass13device_kernelIN5flash19enable_sm80_to_sm89INS1_16FlashAttnFwdSm80INS1_25CollectiveMainloopFwdSm80ILi4ELi1ELb0EN4cute5tupleIJNS5_1CILi128EEENS7_ILi64EEES8_EEELi128ENS_10bfloat16_tEfNS_4arch4Sm80ELb0ELb0ELb0ELb0ELb1ELb0ELb1ELb1EEENS1_21CollectiveEpilogueFwdINS6_IJS8_S8_S9_EEENS6_IJNS7_ILi1EEESH_SH_EEESB_SD_Li128ELb0ELb1ELb1ELb0EEENS1_19SingleTileSchedulerILb0ELb1ELb1ELi128EEEEEEEEEvNT_6ParamsE:
        .type           _ZN7cutlass13device_kernelIN5flash19enable_sm80_to_sm89INS1_16FlashAttnFwdSm80INS1_25CollectiveMainloopFwdSm80ILi4ELi1ELb0EN4cute5tupleIJNS5_1CILi128EEENS7_ILi64EEES8_EEELi128ENS_10bfloat16_tEfNS_4arch4Sm80ELb0ELb0ELb0ELb0ELb1ELb0ELb1ELb1EEENS1_21CollectiveEpilogueFwdINS6_IJS8_S8_S9_EEENS6_IJNS7_ILi1EEESH_SH_EEESB_SD_Li128ELb0ELb1ELb1ELb0EEENS1_19SingleTileSchedulerILb0ELb1ELb1ELi128EEEEEEEEEvNT_6ParamsE,@function
        .size           _ZN7cutlass13device_kernelIN5flash19enable_sm80_to_sm89INS1_16FlashAttnFwdSm80INS1_25CollectiveMainloopFwdSm80ILi4ELi1ELb0EN4cute5tupleIJNS5_1CILi128EEENS7_ILi64EEES8_EEELi128ENS_10bfloat16_tEfNS_4arch4Sm80ELb0ELb0ELb0ELb0ELb1ELb0ELb1ELb1EEENS1_21CollectiveEpilogueFwdINS6_IJS8_S8_S9_EEENS6_IJNS7_ILi1EEESH_SH_EEESB_SD_Li128ELb0ELb1ELb1ELb0EEENS1_19SingleTileSchedulerILb0ELb1ELb1ELi128EEEEEEEEEvNT_6ParamsE,(.L_x_39 - _ZN7cutlass13device_kernelIN5flash19enable_sm80_to_sm89INS1_16FlashAttnFwdSm80INS1_25CollectiveMainloopFwdSm80ILi4ELi1ELb0EN4cute5tupleIJNS5_1CILi128EEENS7_ILi64EEES8_EEELi128ENS_10bfloat16_tEfNS_4arch4Sm80ELb0ELb0ELb0ELb0ELb1ELb0ELb1ELb1EEENS1_21CollectiveEpilogueFwdINS6_IJS8_S8_S9_EEENS6_IJNS7_ILi1EEESH_SH_EEESB_SD_Li128ELb0ELb1ELb1ELb0EEENS1_19SingleTileSchedulerILb0ELb1ELb1ELi128EEEEEEEEEvNT_6ParamsE)
        .other          _ZN7cutlass13device_kernelIN5flash19enable_sm80_to_sm89INS1_16FlashAttnFwdSm80INS1_25CollectiveMainloopFwdSm80ILi4ELi1ELb0EN4cute5tupleIJNS5_1CILi128EEENS7_ILi64EEES8_EEELi128ENS_10bfloat16_tEfNS_4arch4Sm80ELb0ELb0ELb0ELb0ELb1ELb0ELb1ELb1EEENS1_21CollectiveEpilogueFwdINS6_IJS8_S8_S9_EEENS6_IJNS7_ILi1EEESH_SH_EEESB_SD_Li128ELb0ELb1ELb1ELb0EEENS1_19SingleTileSchedulerILb0ELb1ELb1ELi128EEEEEEEEEvNT_6ParamsE,@"STO_CUDA_ENTRY STV_DEFAULT"
_ZN7cutlass13device_kernelIN5flash19enable_sm80_to_sm89INS1_16FlashAttnFwdSm80INS1_25CollectiveMainloopFwdSm80ILi4ELi1ELb0EN4cute5tupleIJNS5_1CILi128EEENS7_ILi64EEES8_EEELi128ENS_10bfloat16_tEfNS_4arch4Sm80ELb0ELb0ELb0ELb0ELb1ELb0ELb1ELb1EEENS1_21CollectiveEpilogueFwdINS6_IJS8_S8_S9_EEENS6_IJNS7_ILi1EEESH_SH_EEESB_SD_Li128ELb0ELb1ELb1ELb0EEENS1_19SingleTileSchedulerILb0ELb1ELb1ELi128EEEEEEEEEvNT_6ParamsE:
[----:B------:R-:W-:Y:S01]  /*0000*/  LDC R1, c[0x0][0x28] ;  /* 0x00000a00ff017b82 */ /* 0x000fe20000000800 */
[----:B------:R-:W-:Y:S05]  /*0010*/  EXIT ;  /* 0x000000000000794d */ /* 0x000fea0003800000 */
.L_x_15:
        /* <DEDUP_REMOVED lines=14> */
.L_x_39:


//--------------------- .text._ZN7cutlass13device_kernelIN5flash19enable_sm80_to_sm89INS1_16FlashAttnFwdSm80INS1_25CollectiveMainloopFwdSm80ILi8ELi1ELb1EN4cute5tupleIJNS5_1CILi128EEENS7_ILi112EEES8_EEELi128ENS_10bfloat16_tEfNS_4arch4Sm80ELb0ELb0ELb0ELb1ELb1ELb0ELb1ELb1EEENS1_21CollectiveEpilogueFwdINS6_IJS8_S8_S9_EEENS6_IJNS7_ILi1EEESH_SH_EEESB_SD_Li256ELb1ELb1ELb1ELb0EEENS1_36VarlenDynamicPersistentTileSchedulerILi128ELi112ELi256ELi256ELb1ELb1ELb0ELb0ELb1ELb1EEEEEEEEEvNT_6ParamsE --------------------------
	.section	.text._ZN7cutlass13device_kernelIN5flash19enable_sm80_to_sm89INS1_16FlashAttnFwdSm80INS1_25CollectiveMainloopFwdSm80ILi8ELi1ELb1EN4cute5tupleIJNS5_1CILi128EEENS7_ILi112EEES8_EEELi128ENS_10bfloat16_tEfNS_4arch4Sm80ELb0ELb0ELb0ELb1ELb1ELb0ELb1ELb1EEENS1_21CollectiveEpilogueFwdINS6_IJS8_S8_S9_EEENS6_IJNS7_ILi1EEESH_SH_EEESB_SD_Li256ELb1ELb1ELb1ELb0EEENS1_36VarlenDynamicPersistentTileSchedulerILi128ELi112ELi256ELi256ELb1ELb1ELb0ELb0ELb1ELb1EEEEEEEEEvNT_6ParamsE,"ax",@progbits
	.align	128
.text._ZN7cutlass13device_kernelIN5flash19enable_sm80_to_sm89INS1_16FlashAttnFwdSm80INS1_25CollectiveMainloopFwdSm80ILi8ELi1ELb1EN4cute5tupleIJNS5_1CILi128EEENS7_ILi112EEES8_EEELi128ENS_10bfloat16_tEfNS_4arch4Sm80ELb0ELb0ELb0ELb1ELb1ELb0ELb1ELb1EEENS1_21CollectiveEpilogueFwdINS6_IJS8_S8_S9_EEENS6_IJNS7_ILi1EEESH_SH_EEESB_SD_Li256ELb1ELb1ELb1ELb0EEENS1_36VarlenDynamicPersistentTileSchedulerILi128ELi112ELi256ELi256ELb1ELb1ELb0ELb0ELb1ELb1EEEEEEEEEvNT_6ParamsE:
        .type           _ZN7cutlass13device_kernelIN5flash19enable_sm80_to_sm89INS1_16FlashAttnFwdSm80INS1_25CollectiveMainloopFwdSm80ILi8ELi1ELb1EN4cute5tupleIJNS5_1CILi128EEENS7_ILi112EEES8_EEELi128ENS_10bfloat16_tEfNS_4arch4Sm80ELb0ELb0ELb0ELb1ELb1ELb0ELb1ELb1EEENS1_21CollectiveEpilogueFwdINS6_IJS8_S8_S9_EEENS6_IJNS7_ILi1EEESH_SH_EEESB_SD_Li256ELb1ELb1ELb1ELb0EEENS1_36VarlenDynamicPersistentTileSchedulerILi128ELi112ELi256ELi256ELb1ELb1ELb0ELb0ELb1ELb1EEEEEEEEEvNT_6ParamsE,@function
        .size           _ZN7cutlass13device_kernelIN5flash19enable_sm80_to_sm89INS1_16FlashAttnFwdSm80INS1_25CollectiveMainloopFwdSm80ILi8ELi1ELb1EN4cute5tupleIJNS5_1CILi128EEENS7_ILi112EEES8_EEELi128ENS_10bfloat16_tEfNS_4arch4Sm80ELb0ELb0ELb0ELb1ELb1ELb0ELb1ELb1EEENS1_21CollectiveEpilogueFwdINS6_IJS8_S8_S9_EEENS6_IJNS7_ILi1EEESH_SH_EEESB_SD_Li256ELb1ELb1ELb1ELb0EEENS1_36VarlenDynamicPersistentTileSchedulerILi128ELi112ELi256ELi256ELb1ELb1ELb0ELb0ELb1ELb1EEEEEEEEEvNT_6ParamsE,(.L_x_40 - _ZN7cutlass13device_kernelIN5flash19enable_sm80_to_sm89INS1_16FlashAttnFwdSm80INS1_25CollectiveMainloopFwdSm80ILi8ELi1ELb1EN4cute5tupleIJNS5_1CILi128EEENS7_ILi112EEES8_EEELi128ENS_10bfloat16_tEfNS_4arch4Sm80ELb0ELb0ELb0ELb1ELb1ELb0ELb1ELb1EEENS1_21CollectiveEpilogueFwdINS6_IJS8_S8_S9_EEENS6_IJNS7_ILi1EEESH_SH_EEESB_SD_Li256ELb1ELb1ELb1ELb0EEENS1_36VarlenDynamicPersistentTileSchedulerILi128ELi112ELi256ELi256ELb1ELb1ELb0ELb0ELb1ELb1EEEEEEEEEvNT_6ParamsE)
        .other          _ZN7cutlass13device_kernelIN5flash19enable_sm80_to_sm89INS1_16FlashAttnFwdSm80INS1_25CollectiveMainloopFwdSm80ILi8ELi1ELb1EN4cute5tupleIJNS5_1CILi128EEENS7_ILi112EEES8_EEELi128ENS_10bfloat16_tEfNS_4arch4Sm80ELb0ELb0ELb0ELb1ELb1ELb0ELb1ELb1EEENS1_21CollectiveEpilogueFwdINS6_IJS8_S8_S9_EEENS6_IJNS7_ILi1EEESH_SH_EEESB_SD_Li256ELb1ELb1ELb1ELb0EEENS1_36VarlenDynamicPersistentTileSchedulerILi128ELi112ELi256ELi256ELb1ELb1ELb0ELb0ELb1ELb1EEEEEEEEEvNT_6ParamsE,@"STO_CUDA_ENTRY STV_DEFAULT"
_ZN7cutlass13device_kernelIN5flash19enable_sm80_to_sm89INS1_16FlashAttnFwdSm80INS1_25CollectiveMainloopFwdSm80ILi8ELi1ELb1EN4cute5tupleIJNS5_1CILi128EEENS7_ILi112EEES8_EEELi128ENS_10bfloat16_tEfNS_4arch4Sm80ELb0ELb0ELb0ELb1ELb1ELb0ELb1ELb1EEENS1_21CollectiveEpilogueFwdINS6_IJS8_S8_S9_EEENS6_IJNS7_ILi1EEESH_SH_EEESB_SD_Li256ELb1ELb1ELb1ELb0EEENS1_36VarlenDynamicPersistentTileSchedulerILi128ELi112ELi256ELi256ELb1ELb1ELb0ELb0ELb1ELb1EEEEEEEEEvNT_6ParamsE:
[----:B------:R-:W-:Y:S01]  /*0000*/  LDC R1, c[0x0][0x28] ;  /* 0x00000a00ff017b82 */ /* 0x000fe20000000800 */
[----:B------:R-:W-:Y:S05]  /*0010*/  EXIT ;  /* 0x000000000000794d */ /* 0x000fea0003800000 */
.L_x_16:
        /* <DEDUP_REMOVED lines=14> */
.L_x_40:


//--------------------- .text._ZN7cutlass13device_kernelIN5flash19enable_sm80_to_sm89INS1_16FlashAttnFwdSm80INS1_25CollectiveMainloopFwdSm80ILi8ELi1ELb1EN4cute5tupleIJNS5_1CILi128EEENS7_ILi112EEES8_EEELi128ENS_10bfloat16_tEfNS_4arch4Sm80ELb0ELb0ELb0ELb1ELb1ELb1ELb1ELb1EEENS1_21CollectiveEpilogueFwdINS6_IJS8_S8_S9_EEENS6_IJNS7_ILi1EEESH_SH_EEESB_SD_Li256ELb1ELb1ELb1ELb0EEENS1_36VarlenDynamicPersistentTileSchedulerILi128ELi112ELi256ELi256ELb1ELb1ELb0ELb0ELb1ELb1EEEEEEEEEvNT_6ParamsE --------------------------
	.section	.text._ZN7cutlass13device_kernelIN5flash19enable_sm80_to_sm89INS1_16FlashAttnFwdSm80INS1_25CollectiveMainloopFwdSm80ILi8ELi1ELb1EN4cute5tupleIJNS5_1CILi128EEENS7_ILi112EEES8_EEELi128ENS_10bfloat16_tEfNS_4arch4Sm80ELb0ELb0ELb0ELb1ELb1ELb1ELb1ELb1EEENS1_21CollectiveEpilogueFwdINS6_IJS8_S8_S9_EEENS6_IJNS7_ILi1EEESH_SH_EEESB_SD_Li256ELb1ELb1ELb1ELb0EEENS1_36VarlenDynamicPersistentTileSchedulerILi128ELi112ELi256ELi256ELb1ELb1ELb0ELb0ELb1ELb1EEEEEEEEEvNT_6ParamsE,"ax",@progbits
	.align	128
.text._ZN7cutlass13device_kernelIN5flash19enable_sm80_to_sm89INS1_16FlashAttnFwdSm80INS1_25CollectiveMainloopFwdSm80ILi8ELi1ELb1EN4cute5tupleIJNS5_1CILi128EEENS7_ILi112EEES8_EEELi128ENS_10bfloat16_tEfNS_4arch4Sm80ELb0ELb0ELb0ELb1ELb1ELb1ELb1ELb1EEENS1_21CollectiveEpilogueFwdINS6_IJS8_S8_S9_EEENS6_IJNS7_ILi1EEESH_SH_EEESB_SD_Li256ELb1ELb1ELb1ELb0EEENS1_36VarlenDynamicPersistentTileSchedulerILi128ELi112ELi256ELi256ELb1ELb1ELb0ELb0ELb1ELb1EEEEEEEEEvNT_6ParamsE:
        .type           _ZN7cutlass13device_kernelIN5flash19enable_sm80_to_sm89INS1_16FlashAttnFwdSm80INS1_25CollectiveMainloopFwdSm80ILi8ELi1ELb1EN4cute5tupleIJNS5_1CILi128EEENS7_ILi112EEES8_EEELi128ENS_10bfloat16_tEfNS_4arch4Sm80ELb0ELb0ELb0ELb1ELb1ELb1ELb1ELb1EEENS1_21CollectiveEpilogueFwdINS6_IJS8_S8_S9_EEENS6_IJNS7_ILi1EEESH_SH_EEESB_SD_Li256ELb1ELb1ELb1ELb0EEENS1_36VarlenDynamicPersistentTileSchedulerILi128ELi112ELi256ELi256ELb1ELb1ELb0ELb0ELb1ELb1EEEEEEEEEvNT_6ParamsE,@function
        .size           _ZN7cutlass13device_kernelIN5flash19enable_sm80_to_sm89INS1_16FlashAttnFwdSm80INS1_25CollectiveMainloopFwdSm80ILi8ELi1ELb1EN4cute5tupleIJNS5_1CILi128EEENS7_ILi112EEES8_EEELi128ENS_10bfloat16_tEfNS_4arch4Sm80ELb0ELb0ELb0ELb1ELb1ELb1ELb1ELb1EEENS1_21CollectiveEpilogueFwdINS6_IJS8_S8_S9_EEENS6_IJNS7_ILi1EEESH_SH_EEESB_SD_Li256ELb1ELb1ELb1ELb0EEENS1_36VarlenDynamicPersistentTileSchedulerILi128ELi112ELi256ELi256ELb1ELb1ELb0ELb0ELb1ELb1EEEEEEEEEvNT_6ParamsE,(.L_x_41 - _ZN7cutlass13device_kernelIN5flash19enable_sm80_to_sm89INS1_16FlashAttnFwdSm80INS1_25CollectiveMainloopFwdSm80ILi8ELi1ELb1EN4cute5tupleIJNS5_1CILi128EEENS7_ILi112EEES8_EEELi128ENS_10bfloat16_tEfNS_4arch4Sm80ELb0ELb0ELb0ELb1ELb1ELb1ELb1ELb1EEENS1_21CollectiveEpilogueFwdINS6_IJS8_S8_S9_EEENS6_IJNS7_ILi1EEESH_SH_EEESB_SD_Li256ELb1ELb1ELb1ELb0EEENS1_36VarlenDynamicPersistentTileSchedulerILi128ELi112ELi256ELi256ELb1ELb1ELb0ELb0ELb1ELb1EEEEEEEEEvNT_6ParamsE)
        .other          _ZN7cutlass13device_kernelIN5flash19enable_sm80_to_sm89INS1_16FlashAttnFwdSm80INS1_25CollectiveMainloopFwdSm80ILi8ELi1ELb1EN4cute5tupleIJNS5_1CILi128EEENS7_ILi112EEES8_EEELi128ENS_10bfloat16_tEfNS_4arch4Sm80ELb0ELb0ELb0ELb1ELb1ELb1ELb1ELb1EEENS1_21CollectiveEpilogueFwdINS6_IJS8_S8_S9_EEENS6_IJNS7_ILi1EEESH_SH_EEESB_SD_Li256ELb1ELb1ELb1ELb0EEENS1_36VarlenDynamicPersistentTileSchedulerILi128ELi112ELi256ELi256ELb1ELb1ELb0ELb0ELb1ELb1EEEEEEEEEvNT_6ParamsE,@"STO_CUDA_ENTRY STV_DEFAULT"
_ZN7cutlass13device_kernelIN5flash19enable_sm80_to_sm89INS1_16FlashAttnFwdSm80INS1_25CollectiveMainloopFwdSm80ILi8ELi1ELb1EN4cute5tupleIJNS5_1CILi128EEENS7_ILi112EEES8_EEELi128ENS_10bfloat16_tEfNS_4arch4Sm80ELb0ELb0ELb0ELb1ELb1ELb1ELb1ELb1EEENS1_21CollectiveEpilogueFwdINS6_IJS8_S8_S9_EEENS6_IJNS7_ILi1EEESH_SH_EEESB_SD_Li256ELb1ELb1ELb1ELb0EEENS1_36VarlenDynamicPersistentTileSchedulerILi128ELi112ELi256ELi256ELb1ELb1ELb0ELb0ELb1ELb1EEEEEEEEEvNT_6ParamsE:
[----:B------:R-:W-:Y:S01]  /*0000*/  LDC R1, c[0x0][0x28] ;  /* 0x00000a00ff017b82 */ /* 0x000fe20000000800 */
[----:B------:R-:W-:Y:S05]  /*0010*/  EXIT ;  /* 0x000000000000794d */ /* 0x000fea0003800000 */
.L_x_17:
        /* <DEDUP_REMOVED lines=14> */
.L_x_41:


//--------------------- .text._ZN7cutlass13device_kernelIN5flash19enable_sm80_to_sm89INS1_16FlashAttnFwdSm80INS1_25CollectiveMainloopFwdSm80ILi4ELi1ELb0EN4cute5tupleIJNS5_1CILi128EEENS7_ILi48EEES8_EEELi128ENS_10bfloat16_tEfNS_4arch4Sm80ELb0ELb1ELb0ELb0ELb1ELb0ELb1ELb1EEENS1_21CollectiveEpilogueFwdINS6_IJS8_S8_S9_EEENS6_IJNS7_ILi1EEESH_SH_EEESB_SD_Li128ELb0ELb1ELb1ELb0EEENS1_19SingleTileSchedulerILb0ELb1ELb1ELi128EEEEEEEEEvNT_6ParamsE --------------------------
	.section	.text._ZN7cutlass13device_kernelIN5flash19enable_sm80_to_sm89INS1_16FlashAttnFwdSm80INS1_25CollectiveMainloopFwdSm80ILi4ELi1ELb0EN4cute5tupleIJNS5_1CILi128EEENS7_ILi48EEES8_EEELi128ENS_10bfloat16_tEfNS_4arch4Sm80ELb0ELb1ELb0ELb0ELb1ELb0ELb1ELb1EEENS1_21CollectiveEpilogueFwdINS6_IJS8_S8_S9_EEENS6_IJNS7_ILi1EEESH_SH_EEESB_SD_Li128ELb0ELb1ELb1ELb0EEENS1_19SingleTileSchedulerILb0ELb1ELb1ELi128EEEEEEEEEvNT_6ParamsE,"ax",@progbits
	.align	128
.text._ZN7cutlass13device_kernelIN5flash19enable_sm80_to_sm89INS1_16FlashAttnFwdSm80INS1_25CollectiveMainloopFwdSm80ILi4ELi1ELb0EN4cute5tupleIJNS5_1CILi128EEENS7_ILi48EEES8_EEELi128ENS_10bfloat16_tEfNS_4arch4Sm80ELb0ELb1ELb0ELb0ELb1ELb0ELb1ELb1EEENS1_21CollectiveEpilogueFwdINS6_IJS8_S8_S9_EEENS6_IJNS7_ILi1EEESH_SH_EEESB_SD_Li128ELb0ELb1ELb1ELb0EEENS1_19SingleTileSchedulerILb0ELb1ELb1ELi128EEEEEEEEEvNT_6ParamsE:
        .type           _ZN7cutlass13device_kernelIN5flash19enable_sm80_to_sm89INS1_16FlashAttnFwdSm80INS1_25CollectiveMainloopFwdSm80ILi4ELi1ELb0EN4cute5tupleIJNS5_1CILi128EEENS7_ILi48EEES8_EEELi128ENS_10bfloat16_tEfNS_4arch4Sm80ELb0ELb1ELb0ELb0ELb1ELb0ELb1ELb1EEENS1_21CollectiveEpilogueFwdINS6_IJS8_S8_S9_EEENS6_IJNS7_ILi1EEESH_SH_EEESB_SD_Li128ELb0ELb1ELb1ELb0EEENS1_19SingleTileSchedulerILb0ELb1ELb1ELi128EEEEEEEEEvNT_6ParamsE,@function
        .size           _ZN7cutlass13device_kernelIN5flash19enable_sm80_to_sm89INS1_16FlashAttnFwdSm80INS1_25CollectiveMainloopFwdSm80ILi4ELi1ELb0EN4cute5tupleIJNS5_1CILi128EEENS7_ILi48EEES8_EEELi128ENS_10bfloat16_tEfNS_4arch4Sm80ELb0ELb1ELb0ELb0ELb1ELb0ELb1ELb1EEENS1_21CollectiveEpilogueFwdINS6_IJS8_S8_S9_EEENS6_IJNS7_ILi1EEESH_SH_EEESB_SD_Li128ELb0ELb1ELb1ELb0EEENS1_19SingleTileSchedulerILb0ELb1ELb1ELi128EEEEEEEEEvNT_6ParamsE,(.L_x_42 - _ZN7cutlass13device_kernelIN5flash19enable_sm80_to_sm89INS1_16FlashAttnFwdSm80INS1_25CollectiveMainloopFwdSm80ILi4ELi1ELb0EN4cute5tupleIJNS5_1CILi128EEENS7_ILi48EEES8_EEELi128ENS_10bfloat16_tEfNS_4arch4Sm80ELb0ELb1ELb0ELb0ELb1ELb0ELb1ELb1EEENS1_21CollectiveEpilogueFwdINS6_IJS8_S8_S9_EEENS6_IJNS7_ILi1EEESH_SH_EEESB_SD_Li128ELb0ELb1ELb1ELb0EEENS1_19SingleTileSchedulerILb0ELb1ELb1ELi128EEEEEEEEEvNT_6ParamsE)
        .other          _ZN7cutlass13device_kernelIN5flash19enable_sm80_to_sm89INS1_16FlashAttnFwdSm80INS1_25CollectiveMainloopFwdSm80ILi4ELi1ELb0EN4cute5tupleIJNS5_1CILi128EEENS7_ILi48EEES8_EEELi128ENS_10bfloat16_tEfNS_4arch4Sm80ELb0ELb1ELb0ELb0ELb1ELb0ELb1ELb1EEENS1_21CollectiveEpilogueFwdINS6_IJS8_S8_S9_EEENS6_IJNS7_ILi1EEESH_SH_EEESB_SD_Li128ELb0ELb1ELb1ELb0EEENS1_19SingleTileSchedulerILb0ELb1ELb1ELi128EEEEEEEEEvNT_6ParamsE,@"STO_CUDA_ENTRY STV_DEFAULT"
_ZN7cutlass13device_kernelIN5flash19enable_sm80_to_sm89INS1_16FlashAttnFwdSm80INS1_25CollectiveMainloopFwdSm80ILi4ELi1ELb0EN4cute5tupleIJNS5_1CILi128EEENS7_ILi48EEES8_EEELi128ENS_10bfloat16_tEfNS_4arch4Sm80ELb0ELb1ELb0ELb0ELb1ELb0ELb1ELb1EEENS1_21CollectiveEpilogueFwdINS6_IJS8_S8_S9_EEENS6_IJNS7_ILi1EEESH_SH_EEESB_SD_Li128ELb0ELb1ELb1ELb0EEENS1_19SingleTileSchedulerILb0ELb1ELb1ELi128EEEEEEEEEvNT_6ParamsE:
[----:B------:R-:W-:Y:S01]  /*0000*/  LDC R1, c[0x0][0x28] ;  /* 0x00000a00ff017b82 */ /* 0x000fe20000000800 */
[----:B------:R-:W-:Y:S05]  /*0010*/  EXIT ;  /* 0x000000000000794d */ /* 0x000fea0003800000 */
.L_x_18:
        /* <DEDUP_REMOVED lines=14> */
.L_x_42:


//--------------------- .text._ZN7cutlass13device_kernelIN5flash19enable_sm80_to_sm89INS1_16FlashAttnFwdSm80INS1_25CollectiveMainloopFwdSm80ILi8ELi1ELb1EN4cute5tupleIJNS5_1CILi128EEENS7_ILi96EEES8_EEELi128ENS_10bfloat16_tEfNS_4arch4Sm80ELb0ELb1ELb0ELb1ELb1ELb0ELb1ELb1EEENS1_21CollectiveEpilogueFwdINS6_IJS8_S8_S9_EEENS6_IJNS7_ILi1EEESH_SH_EEESB_SD_Li256ELb1ELb1ELb1ELb0EEENS1_36VarlenDynamicPersistentTileSchedulerILi128ELi96ELi256ELi256ELb1ELb1ELb0ELb1ELb0ELb1EEEEEEEEEvNT_6ParamsE --------------------------
	.section	.text._ZN7cutlass13device_kernelIN5flash19enable_sm80_to_sm89INS1_16FlashAttnFwdSm80INS1_25CollectiveMainloopFwdSm80ILi8ELi1ELb1EN4cute5tupleIJNS5_1CILi128EEENS7_ILi96EEES8_EEELi128ENS_10bfloat16_tEfNS_4arch4Sm80ELb0ELb1ELb0ELb1ELb1ELb0ELb1ELb1EEENS1_21CollectiveEpilogueFwdINS6_IJS8_S8_S9_EEENS6_IJNS7_ILi1EEESH_SH_EEESB_SD_Li256ELb1ELb1ELb1ELb0EEENS1_36VarlenDynamicPersistentTileSchedulerILi128ELi96ELi256ELi256ELb1ELb1ELb0ELb1ELb0ELb1EEEEEEEEEvNT_6ParamsE,"ax",@progbits
	.align	128
.text._ZN7cutlass13device_kernelIN5flash19enable_sm80_to_sm89INS1_16FlashAttnFwdSm80INS1_25CollectiveMainloopFwdSm80ILi8ELi1ELb1EN4cute5tupleIJNS5_1CILi128EEENS7_ILi96EEES8_EEELi128ENS_10bfloat16_tEfNS_4arch4Sm80ELb0ELb1ELb0ELb1ELb1ELb0ELb1ELb1EEENS1_21CollectiveEpilogueFwdINS6_IJS8_S8_S9_EEENS6_IJNS7_ILi1EEESH_SH_EEESB_SD_Li256ELb1ELb1ELb1ELb0EEENS1_36VarlenDynamicPersistentTileSchedulerILi128ELi96ELi256ELi256ELb1ELb1ELb0ELb1ELb0ELb1EEEEEEEEEvNT_6ParamsE:
        .type           _ZN7cutlass13device_kernelIN5flash19enable_sm80_to_sm89INS1_16FlashAttnFwdSm80INS1_25CollectiveMainloopFwdSm80ILi8ELi1ELb1EN4cute5tupleIJNS5_1CILi128EEENS7_ILi96EEES8_EEELi128ENS_10bfloat16_tEfNS_4arch4Sm80ELb0ELb1ELb0ELb1ELb1ELb0ELb1ELb1EEENS1_21CollectiveEpilogueFwdINS6_IJS8_S8_S9_EEENS6_IJNS7_ILi1EEESH_SH_EEESB_SD_Li256ELb1ELb1ELb1ELb0EEENS1_36VarlenDynamicPersistentTileSchedulerILi128ELi96ELi256ELi256ELb1ELb1ELb0ELb1ELb0ELb1EEEEEEEEEvNT_6ParamsE,@function
        .size           _ZN7cutlass13device_kernelIN5flash19enable_sm80_to_sm89INS1_16FlashAttnFwdSm80INS1_25CollectiveMainloopFwdSm80ILi8ELi1ELb1EN4cute5tupleIJNS5_1CILi128EEENS7_ILi96EEES8_EEELi128ENS_10bfloat16_tEfNS_4arch4Sm80ELb0ELb1ELb0ELb1ELb1ELb0ELb1ELb1EEENS1_21CollectiveEpilogueFwdINS6_IJS8_S8_S9_EEENS6_IJNS7_ILi1EEESH_SH_EEESB_SD_Li256ELb1ELb1ELb1ELb0EEENS1_36VarlenDynamicPersistentTileSchedulerILi128ELi96ELi256ELi256ELb1ELb1ELb0ELb1ELb0ELb1EEEEEEEEEvNT_6ParamsE,(.L_x_43 - _ZN7cutlass13device_kernelIN5flash19enable_sm80_to_sm89INS1_16FlashAttnFwdSm80INS1_25CollectiveMainloopFwdSm80ILi8ELi1ELb1EN4cute5tupleIJNS5_1CILi128EEENS7_ILi96EEES8_EEELi128ENS_10bfloat16_tEfNS_4arch4Sm80ELb0ELb1ELb0ELb1ELb1ELb0ELb1ELb1EEENS1_21CollectiveEpilogueFwdINS6_IJS8_S8_S9_EEENS6_IJNS7_ILi1EEESH_SH_EEESB_SD_Li256ELb1ELb1ELb1ELb0EEENS1_36VarlenDynamicPersistentTileSchedulerILi128ELi96ELi256ELi256ELb1ELb1ELb0ELb1ELb0ELb1EEEEEEEEEvNT_6ParamsE)
        .other          _ZN7cutlass13device_kernelIN5flash19enable_sm80_to_sm89INS1_16FlashAttnFwdSm80INS1_25CollectiveMainloopFwdSm80ILi8ELi1ELb1EN4cute5tupleIJNS5_1CILi128EEENS7_ILi96EEES8_EEELi128ENS_10bfloat16_tEfNS_4arch4Sm80ELb0ELb1ELb0ELb1ELb1ELb0ELb1ELb1EEENS1_21CollectiveEpilogueFwdINS6_IJS8_S8_S9_EEENS6_IJNS7_ILi1EEESH_SH_EEESB_SD_Li256ELb1ELb1ELb1ELb0EEENS1_36VarlenDynamicPersistentTileSchedulerILi128ELi96ELi256ELi256ELb1ELb1ELb0ELb1ELb0ELb1EEEEEEEEEvNT_6ParamsE,@"STO_CUDA_ENTRY STV_DEFAULT"
_ZN7cutlass13device_kernelIN5flash19enable_sm80_to_sm89INS1_16FlashAttnFwdSm80INS1_25CollectiveMainloopFwdSm80ILi8ELi1ELb1EN4cute5tupleIJNS5_1CILi128EEENS7_ILi96EEES8_EEELi128ENS_10bfloat16_tEfNS_4arch4Sm80ELb0ELb1ELb0ELb1ELb1ELb0ELb1ELb1EEENS1_21CollectiveEpilogueFwdINS6_IJS8_S8_S9_EEENS6_IJNS7_ILi1EEESH_SH_EEESB_SD_Li256ELb1ELb1ELb1ELb0EEENS1_36VarlenDynamicPersistentTileSchedulerILi128ELi96ELi256ELi256ELb1ELb1ELb0ELb1ELb0ELb1EEEEEEEEEvNT_6ParamsE:
[----:B------:R-:W-:Y:S01]  /*0000*/  LDC R1, c[0x0][0x28] ;  /* 0x00000a00ff017b82 */ /* 0x000fe20000000800 */
[----:B------:R-:W-:Y:S05]  /*0010*/  EXIT ;  /* 0x000000000000794d */ /* 0x000fea0003800000 */
.L_x_19:
        /* <DEDUP_REMOVED lines=14> */
.L_x_43:


//--------------------- .text._ZN7cutlass13device_kernelIN5flash19enable_sm80_to_sm89INS1_16FlashAttnFwdSm80INS1_25CollectiveMainloopFwdSm80ILi8ELi1ELb1EN4cute5tupleIJNS5_1CILi128EEENS7_ILi96EEES8_EEELi128ENS_10bfloat16_tEfNS_4arch4Sm80ELb0ELb1ELb0ELb1ELb1ELb1ELb1ELb1EEENS1_21CollectiveEpilogueFwdINS6_IJS8_S8_S9_EEENS6_IJNS7_ILi1EEESH_SH_EEESB_SD_Li256ELb1ELb1ELb1ELb0EEENS1_36VarlenDynamicPersistentTileSchedulerILi128ELi96ELi256ELi256ELb1ELb1ELb0ELb1ELb0ELb1EEEEEEEEEvNT_6ParamsE --------------------------
	.section	.text._ZN7cutlass13device_kernelIN5flash19enable_sm80_to_sm89INS1_16FlashAttnFwdSm80INS1_25CollectiveMainloopFwdSm80ILi8ELi1ELb1EN4cute5tupleIJNS5_1CILi128EEENS7_ILi96EEES8_EEELi128ENS_10bfloat16_tEfNS_4arch4Sm80ELb0ELb1ELb0ELb1ELb1ELb1ELb1ELb1EEENS1_21CollectiveEpilogueFwdINS6_IJS8_S8_S9_EEENS6_IJNS7_ILi1EEESH_SH_EEESB_SD_Li256ELb1ELb1ELb1ELb0EEENS1_36VarlenDynamicPersistentTileSchedulerILi128ELi96ELi256ELi256ELb1ELb1ELb0ELb1ELb0ELb1EEEEEEEEEvNT_6ParamsE,"ax",@progbits
	.align	128
.text._ZN7cutlass13device_kernelIN5flash19enable_sm80_to_sm89INS1_16FlashAttnFwdSm80INS1_25CollectiveMainloopFwdSm80ILi8ELi1ELb1EN4cute5tupleIJNS5_1CILi128EEENS7_ILi96EEES8_EEELi128ENS_10bfloat16_tEfNS_4arch4Sm80ELb0ELb1ELb0ELb1ELb1ELb1ELb1ELb1EEENS1_21CollectiveEpilogueFwdINS6_IJS8_S8_S9_EEENS6_IJNS7_ILi1EEESH_SH_EEESB_SD_Li256ELb1ELb1ELb1ELb0EEENS1_36VarlenDynamicPersistentTileSchedulerILi128ELi96ELi256ELi256ELb1ELb1ELb0ELb1ELb0ELb1EEEEEEEEEvNT_6ParamsE:
        .type           _ZN7cutlass13device_kernelIN5flash19enable_sm80_to_sm89INS1_16FlashAttnFwdSm80INS1_25CollectiveMainloopFwdSm80ILi8ELi1ELb1EN4cute5tupleIJNS5_1CILi128EEENS7_ILi96EEES8_EEELi128ENS_10bfloat16_tEfNS_4arch4Sm80ELb0ELb1ELb0ELb1ELb1ELb1ELb1ELb1EEENS1_21CollectiveEpilogueFwdINS6_IJS8_S8_S9_EEENS6_IJNS7_ILi1EEESH_SH_EEESB_SD_Li256ELb1ELb1ELb1ELb0EEENS1_36VarlenDynamicPersistentTileSchedulerILi128ELi96ELi256ELi256ELb1ELb1ELb0ELb1ELb0ELb1EEEEEEEEEvNT_6ParamsE,@function
        .size           _ZN7cutlass13device_kernelIN5flash19enable_sm80_to_sm89INS1_16FlashAttnFwdSm80INS1_25CollectiveMainloopFwdSm80ILi8ELi1ELb1EN4cute5tupleIJNS5_1CILi128EEENS7_ILi96EEES8_EEELi128ENS_10bfloat16_tEfNS_4arch4Sm80ELb0ELb1ELb0ELb1ELb1ELb1ELb1ELb1EEENS1_21CollectiveEpilogueFwdINS6_IJS8_S8_S9_EEENS6_IJNS7_ILi1EEESH_SH_EEESB_SD_Li256ELb1ELb1ELb1ELb0EEENS1_36VarlenDynamicPersistentTileSchedulerILi128ELi96ELi256ELi256ELb1ELb1ELb0ELb1ELb0ELb1EEEEEEEEEvNT_6ParamsE,(.L_x_44 - _ZN7cutlass13device_kernelIN5flash19enable_sm80_to_sm89INS1_16FlashAttnFwdSm80INS1_25CollectiveMainloopFwdSm80ILi8ELi1ELb1EN4cute5tupleIJNS5_1CILi128EEENS7_ILi96EEES8_EEELi128ENS_10bfloat16_tEfNS_4arch4Sm80ELb0ELb1ELb0ELb1ELb1ELb1ELb1ELb1EEENS1_21CollectiveEpilogueFwdINS6_IJS8_S8_S9_EEENS6_IJNS7_ILi1EEESH_SH_EEESB_SD_Li256ELb1ELb1ELb1ELb0EEENS1_36VarlenDynamicPersistentTileSchedulerILi128ELi96ELi256ELi256ELb1ELb1ELb0ELb1ELb0ELb1EEEEEEEEEvNT_6ParamsE)
        .other          _ZN7cutlass13device_kernelIN5flash19enable_sm80_to_sm89INS1_16FlashAttnFwdSm80INS1_25CollectiveMainloopFwdSm80ILi8ELi1ELb1EN4cute5tupleIJNS5_1CILi128EEENS7_ILi96EEES8_EEELi128ENS_10bfloat16_tEfNS_4arch4Sm80ELb0ELb1ELb0ELb1ELb1ELb1ELb1ELb1EEENS1_21CollectiveEpilogueFwdINS6_IJS8_S8_S9_EEENS6_IJNS7_ILi1EEESH_SH_EEESB_SD_Li256ELb1ELb1ELb1ELb0EEENS1_36VarlenDynamicPersistentTileSchedulerILi128ELi96ELi256ELi256ELb1ELb1ELb0ELb1ELb0ELb1EEEEEEEEEvNT_6ParamsE,@"STO_CUDA_ENTRY STV_DEFAULT"
_ZN7cutlass13device_kernelIN5flash19enable_sm80_to_sm89INS1_16FlashAttnFwdSm80INS1_25CollectiveMainloopFwdSm80ILi8ELi1ELb1EN4cute5tupleIJNS5_1CILi128EEENS7_ILi96EEES8_EEELi128ENS_10bfloat16_tEfNS_4arch4Sm80ELb0ELb1ELb0ELb1ELb1ELb1ELb1ELb1EEENS1_21CollectiveEpilogueFwdINS6_IJS8_S8_S9_EEENS6_IJNS7_ILi1EEESH_SH_EEESB_SD_Li256ELb1ELb1ELb1ELb0EEENS1_36VarlenDynamicPersistentTileSchedulerILi128ELi96ELi256ELi256ELb1ELb1ELb0ELb1ELb0ELb1EEEEEEEEEvNT_6ParamsE:
[----:B------:R-:W-:Y:S01]  /*0000*/  LDC R1, c[0x0][0x28] ;  /* 0x00000a00ff017b82 */ /* 0x000fe20000000800 */
[----:B------:R-:W-:Y:S05]  /*0010*/  EXIT ;  /* 0x000000000000794d */ /* 0x000fea0003800000 */
.L_x_20:
        /* <DEDUP_REMOVED lines=14> */
.L_x_44:


//--------------------- .text._ZN7cutlass13device_kernelIN5flash19enable_sm80_to_sm89INS1_16FlashAttnFwdSm80INS1_25CollectiveMainloopFwdSm80ILi4ELi1ELb0EN4cute5tupleIJNS5_1CILi128EEENS7_ILi64EEES8_EEELi128ENS_10bfloat16_tEfNS_4arch4Sm80ELb1ELb0ELb0ELb0ELb1ELb0ELb1ELb1EEENS1_21CollectiveEpilogueFwdINS6_IJS8_S8_S9_EEENS6_IJNS7_ILi1EEESH_SH_EEESB_SD_Li128ELb0ELb1ELb1ELb0EEENS1_30DynamicPersistentTileSchedulerILi128ELi128ELb1ELb1ELb0EEEEEEEEEvNT_6ParamsE --------------------------
	.section	.text._ZN7cutlass13device_kernelIN5flash19enable_sm80_to_sm89INS1_16FlashAttnFwdSm80INS1_25CollectiveMainloopFwdSm80ILi4ELi1ELb0EN4cute5tupleIJNS5_1CILi128EEENS7_ILi64EEES8_EEELi128ENS_10bfloat16_tEfNS_4arch4Sm80ELb1ELb0ELb0ELb0ELb1ELb0ELb1ELb1EEENS1_21CollectiveEpilogueFwdINS6_IJS8_S8_S9_EEENS6_IJNS7_ILi1EEESH_SH_EEESB_SD_Li128ELb0ELb1ELb1ELb0EEENS1_30DynamicPersistentTileSchedulerILi128ELi128ELb1ELb1ELb0EEEEEEEEEvNT_6ParamsE,"ax",@progbits
	.align	128
.text._ZN7cutlass13device_kernelIN5flash19enable_sm80_to_sm89INS1_16FlashAttnFwdSm80INS1_25CollectiveMainloopFwdSm80ILi4ELi1ELb0EN4cute5tupleIJNS5_1CILi128EEENS7_ILi64EEES8_EEELi128ENS_10bfloat16_tEfNS_4arch4Sm80ELb1ELb0ELb0ELb0ELb1ELb0ELb1ELb1EEENS1_21CollectiveEpilogueFwdINS6_IJS8_S8_S9_EEENS6_IJNS7_ILi1EEESH_SH_EEESB_SD_Li128ELb0ELb1ELb1ELb0EEENS1_30DynamicPersistentTileSchedulerILi128ELi128ELb1ELb1ELb0EEEEEEEEEvNT_6ParamsE:
        .type           _ZN7cutlass13device_kernelIN5flash19enable_sm80_to_sm89INS1_16FlashAttnFwdSm80INS1_25CollectiveMainloopFwdSm80ILi4ELi1ELb0EN4cute5tupleIJNS5_1CILi128EEENS7_ILi64EEES8_EEELi128ENS_10bfloat16_tEfNS_4arch4Sm80ELb1ELb0ELb0ELb0ELb1ELb0ELb1ELb1EEENS1_21CollectiveEpilogueFwdINS6_IJS8_S8_S9_EEENS6_IJNS7_ILi1EEESH_SH_EEESB_SD_Li128ELb0ELb1ELb1ELb0EEENS1_30DynamicPersistentTileSchedulerILi128ELi128ELb1ELb1ELb0EEEEEEEEEvNT_6ParamsE,@function
        .size           _ZN7cutlass13device_kernelIN5flash19enable_sm80_to_sm89INS1_16FlashAttnFwdSm80INS1_25CollectiveMainloopFwdSm80ILi4ELi1ELb0EN4cute5tupleIJNS5_1CILi128EEENS7_ILi64EEES8_EEELi128ENS_10bfloat16_tEfNS_4arch4Sm80ELb1ELb0ELb0ELb0ELb1ELb0ELb1ELb1EEENS1_21CollectiveEpilogueFwdINS6_IJS8_S8_S9_EEENS6_IJNS7_ILi1EEESH_SH_EEESB_SD_Li128ELb0ELb1ELb1ELb0EEENS1_30DynamicPersistentTileSchedulerILi128ELi128ELb1ELb1ELb0EEEEEEEEEvNT_6ParamsE,(.L_x_45 - _ZN7cutlass13device_kernelIN5flash19enable_sm80_to_sm89INS1_16FlashAttnFwdSm80INS1_25CollectiveMainloopFwdSm80ILi4ELi1ELb0EN4cute5tupleIJNS5_1CILi128EEENS7_ILi64EEES8_EEELi128ENS_10bfloat16_tEfNS_4arch4Sm80ELb1ELb0ELb0ELb0ELb1ELb0ELb1ELb1EEENS1_21CollectiveEpilogueFwdINS6_IJS8_S8_S9_EEENS6_IJNS7_ILi1EEESH_SH_EEESB_SD_Li128ELb0ELb1ELb1ELb0EEENS1_30DynamicPersistentTileSchedulerILi128ELi128ELb1ELb1ELb0EEEEEEEEEvNT_6ParamsE)
        .other          _ZN7cutlass13device_kernelIN5flash19enable_sm80_to_sm89INS1_16FlashAttnFwdSm80INS1_25CollectiveMainloopFwdSm80ILi4ELi1ELb0EN4cute5tupleIJNS5_1CILi128EEENS7_ILi64EEES8_EEELi128ENS_10bfloat16_tEfNS_4arch4Sm80ELb1ELb0ELb0ELb0ELb1ELb0ELb1ELb1EEENS1_21CollectiveEpilogueFwdINS6_IJS8_S8_S9_EEENS6_IJNS7_ILi1EEESH_SH_EEESB_SD_Li128ELb0ELb1ELb1ELb0EEENS1_30DynamicPersistentTileSchedulerILi128ELi128ELb1ELb1ELb0EEEEEEEEEvNT_6ParamsE,@"STO_CUDA_ENTRY STV_DEFAULT"
_ZN7cutlass13device_kernelIN5flash19enable_sm80_to_sm89INS1_16FlashAttnFwdSm80INS1_25CollectiveMainloopFwdSm80ILi4ELi1ELb0EN4cute5tupleIJNS5_1CILi128EEENS7_ILi64EEES8_EEELi128ENS_10bfloat16_tEfNS_4arch4Sm80ELb1ELb0ELb0ELb0ELb1ELb0ELb1ELb1EEENS1_21CollectiveEpilogueFwdINS6_IJS8_S8_S9_EEENS6_IJNS7_ILi1EEESH_SH_EEESB_SD_Li128ELb0ELb1ELb1ELb0EEENS1_30DynamicPersistentTileSchedulerILi128ELi128ELb1ELb1ELb0EEEEEEEEEvNT_6ParamsE:
[----:B------:R-:W-:Y:S01]  /*0000*/  LDC R1, c[0x0][0x28] ;  /* 0x00000a00ff017b82 */ /* 0x000fe20000000800 */
[----:B------:R-:W-:Y:S05]  /*0010*/  EXIT ;  /* 0x000000000000794d */ /* 0x000fea0003800000 */
.L_x_21:
        /* <DEDUP_REMOVED lines=14> */
.L_x_45:


//--------------------- .text._ZN7cutlass13device_kernelIN5flash19enable_sm80_to_sm89INS1_16FlashAttnFwdSm80INS1_25CollectiveMainloopFwdSm80ILi8ELi1ELb1EN4cute5tupleIJNS5_1CILi128EEENS7_ILi112EEES8_EEELi128ENS_10bfloat16_tEfNS_4arch4Sm80ELb1ELb0ELb0ELb1ELb1ELb0ELb1ELb1EEENS1_21CollectiveEpilogueFwdINS6_IJS8_S8_S9_EEENS6_IJNS7_ILi1EEESH_SH_EEESB_SD_Li256ELb1ELb1ELb1ELb0EEENS1_36VarlenDynamicPersistentTileSchedulerILi128ELi112ELi256ELi256ELb1ELb1ELb0ELb1ELb1ELb1EEEEEEEEEvNT_6ParamsE --------------------------
	.section	.text._ZN7cutlass13device_kernelIN5flash19enable_sm80_to_sm89INS1_16FlashAttnFwdSm80INS1_25CollectiveMainloopFwdSm80ILi8ELi1ELb1EN4cute5tupleIJNS5_1CILi128EEENS7_ILi112EEES8_EEELi128ENS_10bfloat16_tEfNS_4arch4Sm80ELb1ELb0ELb0ELb1ELb1ELb0ELb1ELb1EEENS1_21CollectiveEpilogueFwdINS6_IJS8_S8_S9_EEENS6_IJNS7_ILi1EEESH_SH_EEESB_SD_Li256ELb1ELb1ELb1ELb0EEENS1_36VarlenDynamicPersistentTileSchedulerILi128ELi112ELi256ELi256ELb1ELb1ELb0ELb1ELb1ELb1EEEEEEEEEvNT_6ParamsE,"ax",@progbits
	.align	128
.text._ZN7cutlass13device_kernelIN5flash19enable_sm80_to_sm89INS1_16FlashAttnFwdSm80INS1_25CollectiveMainloopFwdSm80ILi8ELi1ELb1EN4cute5tupleIJNS5_1CILi128EEENS7_ILi112EEES8_EEELi128ENS_10bfloat16_tEfNS_4arch4Sm80ELb1ELb0ELb0ELb1ELb1ELb0ELb1ELb1EEENS1_21CollectiveEpilogueFwdINS6_IJS8_S8_S9_EEENS6_IJNS7_ILi1EEESH_SH_EEESB_SD_Li256ELb1ELb1ELb1ELb0EEENS1_36VarlenDynamicPersistentTileSchedulerILi128ELi112ELi256ELi256ELb1ELb1ELb0ELb1ELb1ELb1EEEEEEEEEvNT_6ParamsE:
        .type           _ZN7cutlass13device_kernelIN5flash19enable_sm80_to_sm89INS1_16FlashAttnFwdSm80INS1_25CollectiveMainloopFwdSm80ILi8ELi1ELb1EN4cute5tupleIJNS5_1CILi128EEENS7_ILi112EEES8_EEELi128ENS_10bfloat16_tEfNS_4arch4Sm80ELb1ELb0ELb0ELb1ELb1ELb0ELb1ELb1EEENS1_21CollectiveEpilogueFwdINS6_IJS8_S8_S9_EEENS6_IJNS7_ILi1EEESH_SH_EEESB_SD_Li256ELb1ELb1ELb1ELb0EEENS1_36VarlenDynamicPersistentTileSchedulerILi128ELi112ELi256ELi256ELb1ELb1ELb0ELb1ELb1ELb1EEEEEEEEEvNT_6ParamsE,@function
        .size           _ZN7cutlass13device_kernelIN5flash19enable_sm80_to_sm89INS1_16FlashAttnFwdSm80INS1_25CollectiveMainloopFwdSm80ILi8ELi1ELb1EN4cute5tupleIJNS5_1CILi128EEENS7_ILi112EEES8_EEELi128ENS_10bfloat16_tEfNS_4arch4Sm80ELb1ELb0ELb0ELb1ELb1ELb0ELb1ELb1EEENS1_21CollectiveEpilogueFwdINS6_IJS8_S8_S9_EEENS6_IJNS7_ILi1EEESH_SH_EEESB_SD_Li256ELb1ELb1ELb1ELb0EEENS1_36VarlenDynamicPersistentTileSchedulerILi128ELi112ELi256ELi256ELb1ELb1ELb0ELb1ELb1ELb1EEEEEEEEEvNT_6ParamsE,(.L_x_46 - _ZN7cutlass13device_kernelIN5flash19enable_sm80_to_sm89INS1_16FlashAttnFwdSm80INS1_25CollectiveMainloopFwdSm80ILi8ELi1ELb1EN4cute5tupleIJNS5_1CILi128EEENS7_ILi112EEES8_EEELi128ENS_10bfloat16_tEfNS_4arch4Sm80ELb1ELb0ELb0ELb1ELb1ELb0ELb1ELb1EEENS1_21CollectiveEpilogueFwdINS6_IJS8_S8_S9_EEENS6_IJNS7_ILi1EEESH_SH_EEESB_SD_Li256ELb1ELb1ELb1ELb0EEENS1_36VarlenDynamicPersistentTileSchedulerILi128ELi112ELi256ELi256ELb1ELb1ELb0ELb1ELb1ELb1EEEEEEEEEvNT_6ParamsE)
        .other          _ZN7cutlass13device_kernelIN5flash19enable_sm80_to_sm89INS1_16FlashAttnFwdSm80INS1_25CollectiveMainloopFwdSm80ILi8ELi1ELb1EN4cute5tupleIJNS5_1CILi128EEENS7_ILi112EEES8_EEELi128ENS_10bfloat16_tEfNS_4arch4Sm80ELb1ELb0ELb0ELb1ELb1ELb0ELb1ELb1EEENS1_21CollectiveEpilogueFwdINS6_IJS8_S8_S9_EEENS6_IJNS7_ILi1EEESH_SH_EEESB_SD_Li256ELb1ELb1ELb1ELb0EEENS1_36VarlenDynamicPersistentTileSchedulerILi128ELi112ELi256ELi256ELb1ELb1ELb0ELb1ELb1ELb1EEEEEEEEEvNT_6ParamsE,@"STO_CUDA_ENTRY STV_DEFAULT"
_ZN7cutlass13device_kernelIN5flash19enable_sm80_to_sm89INS1_16FlashAttnFwdSm80INS1_25CollectiveMainloopFwdSm80ILi8ELi1ELb1EN4cute5tupleIJNS5_1CILi128EEENS7_ILi112EEES8_EEELi128ENS_10bfloat16_tEfNS_4arch4Sm80ELb1ELb0ELb0ELb1ELb1ELb0ELb1ELb1EEENS1_21CollectiveEpilogueFwdINS6_IJS8_S8_S9_EEENS6_IJNS7_ILi1EEESH_SH_EEESB_SD_Li256ELb1ELb1ELb1ELb0EEENS1_36VarlenDynamicPersistentTileSchedulerILi128ELi112ELi256ELi256ELb1ELb1ELb0ELb1ELb1ELb1EEEEEEEEEvNT_6ParamsE:
[----:B------:R-:W-:Y:S01]  /*0000*/  LDC R1, c[0x0][0x28] ;  /* 0x00000a00ff017b82 */ /* 0x000fe20000000800 */
[----:B------:R-:W-:Y:S05]  /*0010*/  EXIT ;  /* 0x000000000000794d */ /* 0x000fea0003800000 */
.L_x_22:
        /* <DEDUP_REMOVED lines=14> */
.L_x_46:


//--------------------- .text._ZN7cutlass13device_kernelIN5flash19enable_sm80_to_sm89INS1_16FlashAttnFwdSm80INS1_25CollectiveMainloopFwdSm80ILi8ELi1ELb1EN4cute5tupleIJNS5_1CILi128EEENS7_ILi112EEES8_EEELi128ENS_10bfloat16_tEfNS_4arch4Sm80ELb1ELb0ELb0ELb1ELb1ELb1ELb1ELb1EEENS1_21CollectiveEpilogueFwdINS6_IJS8_S8_S9_EEENS6_IJNS7_ILi1EEESH_SH_EEESB_SD_Li256ELb1ELb1ELb1ELb0EEENS1_36VarlenDynamicPersistentTileSchedulerILi128ELi112ELi256ELi256ELb1ELb1ELb0ELb1ELb1ELb1EEEEEEEEEvNT_6ParamsE --------------------------
	.section	.text._ZN7cutlass13device_kernelIN5flash19enable_sm80_to_sm89INS1_16FlashAttnFwdSm80INS1_25CollectiveMainloopFwdSm80ILi8ELi1ELb1EN4cute5tupleIJNS5_1CILi128EEENS7_ILi112EEES8_EEELi128ENS_10bfloat16_tEfNS_4arch4Sm80ELb1ELb0ELb0ELb1ELb1ELb1ELb1ELb1EEENS1_21CollectiveEpilogueFwdINS6_IJS8_S8_S9_EEENS6_IJNS7_ILi1EEESH_SH_EEESB_SD_Li256ELb1ELb1ELb1ELb0EEENS1_36VarlenDynamicPersistentTileSchedulerILi128ELi112ELi256ELi256ELb1ELb1ELb0ELb1ELb1ELb1EEEEEEEEEvNT_6ParamsE,"ax",@progbits
	.align	128
.text._ZN7cutlass13device_kernelIN5flash19enable_sm80_to_sm89INS1_16FlashAttnFwdSm80INS1_25CollectiveMainloopFwdSm80ILi8ELi1ELb1EN4cute5tupleIJNS5_1CILi128EEENS7_ILi112EEES8_EEELi128ENS_10bfloat16_tEfNS_4arch4Sm80ELb1ELb0ELb0ELb1ELb1ELb1ELb1ELb1EEENS1_21CollectiveEpilogueFwdINS6_IJS8_S8_S9_EEENS6_IJNS7_ILi1EEESH_SH_EEESB_SD_Li256ELb1ELb1ELb1ELb0EEENS1_36VarlenDynamicPersistentTileSchedulerILi128ELi112ELi256ELi256ELb1ELb1ELb0ELb1ELb1ELb1EEEEEEEEEvNT_6ParamsE:
        .type           _ZN7cutlass13device_kernelIN5flash19enable_sm80_to_sm89INS1_16FlashAttnFwdSm80INS1_25CollectiveMainloopFwdSm80ILi8ELi1ELb1EN4cute5tupleIJNS5_1CILi128EEENS7_ILi112EEES8_EEELi128ENS_10bfloat16_tEfNS_4arch4Sm80ELb1ELb0ELb0ELb1ELb1ELb1ELb1ELb1EEENS1_21CollectiveEpilogueFwdINS6_IJS8_S8_S9_EEENS6_IJNS7_ILi1EEESH_SH_EEESB_SD_Li256ELb1ELb1ELb1ELb0EEENS1_36VarlenDynamicPersistentTileSchedulerILi128ELi112ELi256ELi256ELb1ELb1ELb0ELb1ELb1ELb1EEEEEEEEEvNT_6ParamsE,@function
        .size           _ZN7cutlass13device_kernelIN5flash19enable_sm80_to_sm89INS1_16FlashAttnFwdSm80INS1_25CollectiveMainloopFwdSm80ILi8ELi1ELb1EN4cute5tupleIJNS5_1CILi128EEENS7_ILi112EEES8_EEELi128ENS_10bfloat16_tEfNS_4arch4Sm80ELb1ELb0ELb0ELb1ELb1ELb1ELb1ELb1EEENS1_21CollectiveEpilogueFwdINS6_IJS8_S8_S9_EEENS6_IJNS7_ILi1EEESH_SH_EEESB_SD_Li256ELb1ELb1ELb1ELb0EEENS1_36VarlenDynamicPersistentTileSchedulerILi128ELi112ELi256ELi256ELb1ELb1ELb0ELb1ELb1ELb1EEEEEEEEEvNT_6ParamsE,(.L_x_47 - _ZN7cutlass13device_kernelIN5flash19enable_sm80_to_sm89INS1_16FlashAttnFwdSm80INS1_25CollectiveMainloopFwdSm80ILi8ELi1ELb1EN4cute5tupleIJNS5_1CILi128EEENS7_ILi112EEES8_EEELi128ENS_10bfloat16_tEfNS_4arch4Sm80ELb1ELb0ELb0ELb1ELb1ELb1ELb1ELb1EEENS1_21CollectiveEpilogueFwdINS6_IJS8_S8_S9_EEENS6_IJNS7_ILi1EEESH_SH_EEESB_SD_Li256ELb1ELb1ELb1ELb0EEENS1_36VarlenDynamicPersistentTileSchedulerILi128ELi112ELi256ELi256ELb1ELb1ELb0ELb1ELb1ELb1EEEEEEEEEvNT_6ParamsE)
        .other          _ZN7cutlass13device_kernelIN5flash19enable_sm80_to_sm89INS1_16FlashAttnFwdSm80INS1_25CollectiveMainloopFwdSm80ILi8ELi1ELb1EN4cute5tupleIJNS5_1CILi128EEENS7_ILi112EEES8_EEELi128ENS_10bfloat16_tEfNS_4arch4Sm80ELb1ELb0ELb0ELb1ELb1ELb1ELb1ELb1EEENS1_21CollectiveEpilogueFwdINS6_IJS8_S8_S9_EEENS6_IJNS7_ILi1EEESH_SH_EEESB_SD_Li256ELb1ELb1ELb1ELb0EEENS1_36VarlenDynamicPersistentTileSchedulerILi128ELi112ELi256ELi256ELb1ELb1ELb0ELb1ELb1ELb1EEEEEEEEEvNT_6ParamsE,@"STO_CUDA_ENTRY STV_DEFAULT"
_ZN7cutlass13device_kernelIN5flash19enable_sm80_to_sm89INS1_16FlashAttnFwdSm80INS1_25CollectiveMainloopFwdSm80ILi8ELi1ELb1EN4cute5tupleIJNS5_1CILi128EEENS7_ILi112EEES8_EEELi128ENS_10bfloat16_tEfNS_4arch4Sm80ELb1ELb0ELb0ELb1ELb1ELb1ELb1ELb1EEENS1_21CollectiveEpilogueFwdINS6_IJS8_S8_S9_EEENS6_IJNS7_ILi1EEESH_SH_EEESB_SD_Li256ELb1ELb1ELb1ELb0EEENS1_36VarlenDynamicPersistentTileSchedulerILi128ELi112ELi256ELi256ELb1ELb1ELb0ELb1ELb1ELb1EEEEEEEEEvNT_6ParamsE:
[----:B------:R-:W-:Y:S01]  /*0000*/  LDC R1, c[0x0][0x28] ;  /* 0x00000a00ff017b82 */ /* 0x000fe20000000800 */
[----:B------:R-:W-:Y:S05]  /*0010*/  EXIT ;  /* 0x000000000000794d */ /* 0x000fea0003800000 */
.L_x_23:
        /* <DEDUP_REMOVED lines=14> */
.L_x_47:


//--------------------- .nv.shared.reserved.0     --------------------------
	.section	.nv.shared.reserved.0,"aw",@nobits
	.weak		__nv_reservedSMEM_offset_0_alias
	.size		__nv_reservedSMEM_offset_0_alias, 0, 0
	.other		__nv_reservedSMEM_offset_0_alias,@"STO_CUDA_RESERVED_SHARED STV_DEFAULT"
__nv_reservedSMEM_offset_0_alias:
	.zero		0


//--------------------- .nv.global                --------------------------
	.section	.nv.global,"aw",@nobits
.nv.global:
	.type		_ZN89_INTERNAL_a6ef3756_53_flash_fwd_hdim128_bf16_paged_split_softcapall_sm80_cu_3fbc093a_30734cute1_E,@object
	.size		_ZN89_INTERNAL_a6ef3756_53_flash_fwd_hdim128_bf16_paged_split_softcapall_sm80_cu_3fbc093a_30734cute1_E,(_ZN89_INTERNAL_a6ef3756_53_flash_fwd_hdim128_bf16_paged_split_softcapall_sm80_cu_3fbc093a_30734cuda3std3__45__cpo6cbeginE - _ZN89_INTERNAL_a6ef3756_53_flash_fwd_hdim128_bf16_paged_split_softcapall_sm80_cu_3fbc093a_30734cute1_E)
_ZN89_INTERNAL_a6ef3756_53_flash_fwd_hdim128_bf16_paged_split_softcapall_sm80_cu_3fbc093a_30734cute1_E:
	.zero		1
	.type		_ZN89_INTERNAL_a6ef3756_53_flash_fwd_hdim128_bf16_paged_split_softcapall_sm80_cu_3fbc093a_30734cuda3std3__45__cpo6cbeginE,@object
	.size		_ZN89_INTERNAL_a6ef3756_53_flash_fwd_hdim128_bf16_paged_split_softcapall_sm80_cu_3fbc093a_30734cuda3std3__45__cpo6cbeginE,(_ZN89_INTERNAL_a6ef3756_53_flash_fwd_hdim128_bf16_paged_split_softcapall_sm80_cu_3fbc093a_30734cuda3std3__48in_placeE - _ZN89_INTERNAL_a6ef3756_53_flash_fwd_hdim128_bf16_paged_split_softcapall_sm80_cu_3fbc093a_30734cuda3std3__45__cpo6cbeginE)
_ZN89_INTERNAL_a6ef3756_53_flash_fwd_hdim128_bf16_paged_split_softcapall_sm80_cu_3fbc093a_30734cuda3std3__45__cpo6cbeginE:
	.zero		1
	.type		_ZN89_INTERNAL_a6ef3756_53_flash_fwd_hdim128_bf16_paged_split_softcapall_sm80_cu_3fbc093a_30734cuda3std3__48in_placeE,@object
	.size		_ZN89_INTERNAL_a6ef3756_53_flash_fwd_hdim128_bf16_paged_split_softcapall_sm80_cu_3fbc093a_30734cuda3std3__48in_placeE,(_ZN89_INTERNAL_a6ef3756_53_flash_fwd_hdim128_bf16_paged_split_softcapall_sm80_cu_3fbc093a_30734cuda3std6ranges3__45__cpo9iter_moveE - _ZN89_INTERNAL_a6ef3756_53_flash_fwd_hdim128_bf16_paged_split_softcapall_sm80_cu_3fbc093a_30734cuda3std3__48in_placeE)
_ZN89_INTERNAL_a6ef3756_53_flash_fwd_hdim128_bf16_paged_split_softcapall_sm80_cu_3fbc093a_30734cuda3std3__48in_placeE:
	.zero		1
	.type		_ZN89_INTERNAL_a6ef3756_53_flash_fwd_hdim128_bf16_paged_split_softcapall_sm80_cu_3fbc093a_30734cuda3std6ranges3__45__cpo9iter_moveE,@object
	.size		_ZN89_INTERNAL_a6ef3756_53_flash_fwd_hdim128_bf16_paged_split_softcapall_sm80_cu_3fbc093a_30734cuda3std6ranges3__45__cpo9iter_moveE,(_ZN89_INTERNAL_a6ef3756_53_flash_fwd_hdim128_bf16_paged_split_softcapall_sm80_cu_3fbc093a_30734cuda3std3__45__cpo5beginE - _ZN89_INTERNAL_a6ef3756_53_flash_fwd_hdim128_bf16_paged_split_softcapall_sm80_cu_3fbc093a_30734cuda3std6ranges3__45__cpo9iter_moveE)
_ZN89_INTERNAL_a6ef3756_53_flash_fwd_hdim128_bf16_paged_split_softcapall_sm80_cu_3fbc093a_30734cuda3std6ranges3__45__cpo9iter_moveE:
	.zero		1
	.type		_ZN89_INTERNAL_a6ef3756_53_flash_fwd_hdim128_bf16_paged_split_softcapall_sm80_cu_3fbc093a_30734cuda3std3__45__cpo5beginE,@object
	.size		_ZN89_INTERNAL_a6ef3756_53_flash_fwd_hdim128_bf16_paged_split_softcapall_sm80_cu_3fbc093a_30734cuda3std3__45__cpo5beginE,(_ZN89_INTERNAL_a6ef3756_53_flash_fwd_hdim128_bf16_paged_split_softcapall_sm80_cu_3fbc093a_30734cuda3std3__491_GLOBAL__N__a6ef3756_53_flash_fwd_hdim128_bf16_paged_split_softcapall_sm80_cu_3fbc093a_30736ignoreE - _ZN89_INTERNAL_a6ef3756_53_flash_fwd_hdim128_bf16_paged_split_softcapall_sm80_cu_3fbc093a_30734cuda3std3__45__cpo5beginE)
_ZN89_INTERNAL_a6ef3756_53_flash_fwd_hdim128_bf16_paged_split_softcapall_sm80_cu_3fbc093a_30734cuda3std3__45__cpo5beginE:
	.zero		1
	.type		_ZN89_INTERNAL_a6ef3756_53_flash_fwd_hdim128_bf16_paged_split_softcapall_sm80_cu_3fbc093a_30734cuda3std3__491_GLOBAL__N__a6ef3756_53_flash_fwd_hdim128_bf16_paged_split_softcapall_sm80_cu_3fbc093a_30736ignoreE,@object
	.size		_ZN89_INTERNAL_a6ef3756_53_flash_fwd_hdim128_bf16_paged_split_softcapall_sm80_cu_3fbc093a_30734cuda3std3__491_GLOBAL__N__a6ef3756_53_flash_fwd_hdim128_bf16_paged_split_softcapall_sm80_cu_3fbc093a_30736ignoreE,(_ZN89_INTERNAL_a6ef3756_53_flash_fwd_hdim128_bf16_paged_split_softcapall_sm80_cu_3fbc093a_30734cute7productE - _ZN89_INTERNAL_a6ef3756_53_flash_fwd_hdim128_bf16_paged_split_softcapall_sm80_cu_3fbc093a_30734cuda3std3__491_GLOBAL__N__a6ef3756_53_flash_fwd_hdim128_bf16_paged_split_softcapall_sm80_cu_3fbc093a_30736ignoreE)
_ZN89_INTERNAL_a6ef3756_53_flash_fwd_hdim128_bf16_paged_split_softcapall_sm80_cu_3fbc093a_30734cuda3std3__491_GLOBAL__N__a6ef3756_53_flash_fwd_hdim128_bf16_paged_split_softcapall_sm80_cu_3fbc093a_30736ignoreE:
	.zero		1
	.type		_ZN89_INTERNAL_a6ef3756_53_flash_fwd_hdim128_bf16_paged_split_softcapall_sm80_cu_3fbc093a_30734cute7productE,@object
	.size		_ZN89_INTERNAL_a6ef3756_53_flash_fwd_hdim128_bf16_paged_split_softcapall_sm80_cu_3fbc093a_30734cute7productE,(_ZN89_INTERNAL_a6ef3756_53_flash_fwd_hdim128_bf16_paged_split_softcapall_sm80_cu_3fbc093a_30734cuda3std3__45__cpo3endE - _ZN89_INTERNAL_a6ef3756_53_flash_fwd_hdim128_bf16_paged_split_softcapall_sm80_cu_3fbc093a_30734cute7productE)
_ZN89_INTERNAL_a6ef3756_53_flash_fwd_hdim128_bf16_paged_split_softcapall_sm80_cu_3fbc093a_30734cute7productE:
	.zero		1
	.type		_ZN89_INTERNAL_a6ef3756_53_flash_fwd_hdim128_bf16_paged_split_softcapall_sm80_cu_3fbc093a_30734cuda3std3__45__cpo3endE,@object
	.size		_ZN89_INTERNAL_a6ef3756_53_flash_fwd_hdim128_bf16_paged_split_softcapall_sm80_cu_3fbc093a_30734cuda3std3__45__cpo3endE,(_ZN89_INTERNAL_a6ef3756_53_flash_fwd_hdim128_bf16_paged_split_softcapall_sm80_cu_3fbc093a_30734cuda3std3__419piecewise_constructE - _ZN89_INTERNAL_a6ef3756_53_flash_fwd_hdim128_bf16_paged_split_softcapall_sm80_cu_3fbc093a_30734cuda3std3__45__cpo3endE)
_ZN89_INTERNAL_a6ef3756_53_flash_fwd_hdim128_bf16_paged_split_softcapall_sm80_cu_3fbc093a_30734cuda3std3__45__cpo3endE:
	.zero		1
	.type		_ZN89_INTERNAL_a6ef3756_53_flash_fwd_hdim128_bf16_paged_split_softcapall_sm80_cu_3fbc093a_30734cuda3std3__419piecewise_constructE,@object
	.size		_ZN89_INTERNAL_a6ef3756_53_flash_fwd_hdim128_bf16_paged_split_softcapall_sm80_cu_3fbc093a_30734cuda3std3__419piecewise_constructE,(_ZN89_INTERNAL_a6ef3756_53_flash_fwd_hdim128_bf16_paged_split_softcapall_sm80_cu_3fbc093a_30734cuda3std3__45__cpo4cendE - _ZN89_INTERNAL_a6ef3756_53_flash_fwd_hdim128_bf16_paged_split_softcapall_sm80_cu_3fbc093a_30734cuda3std3__419piecewise_constructE)
_ZN89_INTERNAL_a6ef3756_53_flash_fwd_hdim128_bf16_paged_split_softcapall_sm80_cu_3fbc093a_30734cuda3std3__419piecewise_constructE:
	.zero		1
	.type		_ZN89_INTERNAL_a6ef3756_53_flash_fwd_hdim128_bf16_paged_split_softcapall_sm80_cu_3fbc093a_30734cuda3std3__45__cpo4cendE,@object
	.size		_ZN89_INTERNAL_a6ef3756_53_flash_fwd_hdim128_bf16_paged_split_softcapall_sm80_cu_3fbc093a_30734cuda3std3__45__cpo4cendE,(_ZN89_INTERNAL_a6ef3756_53_flash_fwd_hdim128_bf16_paged_split_softcapall_sm80_cu_3fbc093a_30734cuda3std6ranges3__45__cpo4swapE - _ZN89_INTERNAL_a6ef3756_53_flash_fwd_hdim128_bf16_paged_split_softcapall_sm80_cu_3fbc093a_30734cuda3std3__45__cpo4cendE)
_ZN89_INTERNAL_a6ef3756_53_flash_fwd_hdim128_bf16_paged_split_softcapall_sm80_cu_3fbc093a_30734cuda3std3__45__cpo4cendE:
	.zero		1
	.type		_ZN89_INTERNAL_a6ef3756_53_flash_fwd_hdim128_bf16_paged_split_softcapall_sm80_cu_3fbc093a_30734cuda3std6ranges3__45__cpo4swapE,@object
	.size		_ZN89_INTERNAL_a6ef3756_53_flash_fwd_hdim128_bf16_paged_split_softcapall_sm80_cu_3fbc093a_30734cuda3std6ranges3__45__cpo4swapE,(.L_7 - _ZN89_INTERNAL_a6ef3756_53_flash_fwd_hdim128_bf16_paged_split_softcapall_sm80_cu_3fbc093a_30734cuda3std6ranges3__45__cpo4swapE)
_ZN89_INTERNAL_a6ef3756_53_flash_fwd_hdim128_bf16_paged_split_softcapall_sm80_cu_3fbc093a_30734cuda3std6ranges3__45__cpo4swapE:
	.zero		1
.L_7:


//--------------------- .nv.constant0._ZN7cutlass13device_kernelIN5flash19enable_sm80_to_sm89INS1_16FlashAttnFwdSm80INS1_25CollectiveMainloopFwdSm80ILi8ELi1ELb1EN4cute5tupleIJNS5_1CILi128EEES8_S8_EEELi128ENS_10bfloat16_tEfNS_4arch4Sm80ELb0ELb0ELb1ELb0ELb1ELb0ELb1ELb1EEENS1_21CollectiveEpilogueFwdIS9_NS6_IJNS7_ILi1EEESF_SF_EEESA_SC_Li256ELb0ELb1ELb1ELb0EEENS1_19SingleTileSchedulerILb0ELb1ELb1ELi128EEEEEEEEEvNT_6ParamsE --------------------------
	.section	.nv.constant0._ZN7cutlass13device_kernelIN5flash19enable_sm80_to_sm89INS1_16FlashAttnFwdSm80INS1_25CollectiveMainloopFwdSm80ILi8ELi1ELb1EN4cute5tupleIJNS5_1CILi128EEES8_S8_EEELi128ENS_10bfloat16_tEfNS_4arch4Sm80ELb0ELb0ELb1ELb0ELb1ELb0ELb1ELb1EEENS1_21CollectiveEpilogueFwdIS9_NS6_IJNS7_ILi1EEESF_SF_EEESA_SC_Li256ELb0ELb1ELb1ELb0EEENS1_19SingleTileSchedulerILb0ELb1ELb1ELi128EEEEEEEEEvNT_6ParamsE,"a",@progbits
	.sectionflags	@""
	.align	4
.nv.constant0._ZN7cutlass13device_kernelIN5flash19enable_sm80_to_sm89INS1_16FlashAttnFwdSm80INS1_25CollectiveMainloopFwdSm80ILi8ELi1ELb1EN4cute5tupleIJNS5_1CILi128EEES8_S8_EEELi128ENS_10bfloat16_tEfNS_4arch4Sm80ELb0ELb0ELb1ELb0ELb1ELb0ELb1ELb1EEENS1_21CollectiveEpilogueFwdIS9_NS6_IJNS7_ILi1EEESF_SF_EEESA_SC_Li256ELb0ELb1ELb1ELb0EEENS1_19SingleTileSchedulerILb0ELb1ELb1ELi128EEEEEEEEEvNT_6ParamsE:
	.zero		1576


//--------------------- .nv.constant0._ZN7cutlass13device_kernelIN5flash19enable_sm80_to_sm89INS1_16FlashAttnFwdSm80INS1_25CollectiveMainloopFwdSm80ILi8ELi1ELb1EN4cute5tupleIJNS5_1CILi128EEENS7_ILi96EEES8_EEELi128ENS_10bfloat16_tEfNS_4arch4Sm80ELb0ELb1ELb1ELb0ELb1ELb0ELb1ELb1EEENS1_21CollectiveEpilogueFwdINS6_IJS8_S8_S9_EEENS6_IJNS7_ILi1EEESH_SH_EEESB_SD_Li256ELb0ELb1ELb1ELb0EEENS1_19SingleTileSchedulerILb0ELb1ELb1ELi128EEEEEEEEEvNT_6ParamsE --------------------------
	.section	.nv.constant0._ZN7cutlass13device_kernelIN5flash19enable_sm80_to_sm89INS1_16FlashAttnFwdSm80INS1_25CollectiveMainloopFwdSm80ILi8ELi1ELb1EN4cute5tupleIJNS5_1CILi128EEENS7_ILi96EEES8_EEELi128ENS_10bfloat16_tEfNS_4arch4Sm80ELb0ELb1ELb1ELb0ELb1ELb0ELb1ELb1EEENS1_21CollectiveEpilogueFwdINS6_IJS8_S8_S9_EEENS6_IJNS7_ILi1EEESH_SH_EEESB_SD_Li256ELb0ELb1ELb1ELb0EEENS1_19SingleTileSchedulerILb0ELb1ELb1ELi128EEEEEEEEEvNT_6ParamsE,"a",@progbits
	.sectionflags	@""
	.align	4
.nv.constant0._ZN7cutlass13device_kernelIN5flash19enable_sm80_to_sm89INS1_16FlashAttnFwdSm80INS1_25CollectiveMainloopFwdSm80ILi8ELi1ELb1EN4cute5tupleIJNS5_1CILi128EEENS7_ILi96EEES8_EEELi128ENS_10bfloat16_tEfNS_4arch4Sm80ELb0ELb1ELb1ELb0ELb1ELb0ELb1ELb1EEENS1_21CollectiveEpilogueFwdINS6_IJS8_S8_S9_EEENS6_IJNS7_ILi1EEESH_SH_EEESB_SD_Li256ELb0ELb1ELb1ELb0EEENS1_19SingleTileSchedulerILb0ELb1ELb1ELi128EEEEEEEEEvNT_6ParamsE:
	.zero		1576


//--------------------- .nv.constant0._ZN7cutlass13device_kernelIN5flash19enable_sm80_to_sm89INS1_16FlashAttnFwdSm80INS1_25CollectiveMainloopFwdSm80ILi8ELi1ELb1EN4cute5tupleIJNS5_1CILi128EEES8_S8_EEELi128ENS_10bfloat16_tEfNS_4arch4Sm80ELb1ELb0ELb1ELb0ELb1ELb0ELb1ELb1EEENS1_21CollectiveEpilogueFwdIS9_NS6_IJNS7_ILi1EEESF_SF_EEESA_SC_Li256ELb0ELb1ELb1ELb0EEENS1_30DynamicPersistentTileSchedulerILi256ELi256ELb1ELb1ELb0EEEEEEEEEvNT_6ParamsE --------------------------
	.section	.nv.constant0._ZN7cutlass13device_kernelIN5flash19enable_sm80_to_sm89INS1_16FlashAttnFwdSm80INS1_25CollectiveMainloopFwdSm80ILi8ELi1ELb1EN4cute5tupleIJNS5_1CILi128EEES8_S8_EEELi128ENS_10bfloat16_tEfNS_4arch4Sm80ELb1ELb0ELb1ELb0ELb1ELb0ELb1ELb1EEENS1_21CollectiveEpilogueFwdIS9_NS6_IJNS7_ILi1EEESF_SF_EEESA_SC_Li256ELb0ELb1ELb1ELb0EEENS1_30DynamicPersistentTileSchedulerILi256ELi256ELb1ELb1ELb0EEEEEEEEEvNT_6ParamsE,"a",@progbits
	.sectionflags	@""
	.align	4
.nv.constant0._ZN7cutlass13device_kernelIN5flash19enable_sm80_to_sm89INS1_16FlashAttnFwdSm80INS1_25CollectiveMainloopFwdSm80ILi8ELi1ELb1EN4cute5tupleIJNS5_1CILi128EEES8_S8_EEELi128ENS_10bfloat16_tEfNS_4arch4Sm80ELb1ELb0ELb1ELb0ELb1ELb0ELb1ELb1EEENS1_21CollectiveEpilogueFwdIS9_NS6_IJNS7_ILi1EEESF_SF_EEESA_SC_Li256ELb0ELb1ELb1ELb0EEENS1_30DynamicPersistentTileSchedulerILi256ELi256ELb1ELb1ELb0EEEEEEEEEvNT_6ParamsE:
	.zero		1592


//--------------------- .nv.constant0._ZN7cutlass13device_kernelIN5flash19enable_sm80_to_sm89INS1_16FlashAttnFwdSm80INS1_25CollectiveMainloopFwdSm80ILi4ELi1ELb0EN4cute5tupleIJNS5_1CILi128EEENS7_ILi64EEES8_EEELi128ENS_10bfloat16_tEfNS_4arch4Sm80ELb0ELb0ELb1ELb0ELb1ELb0ELb1ELb1EEENS1_21CollectiveEpilogueFwdINS6_IJS8_S8_S9_EEENS6_IJNS7_ILi1EEESH_SH_EEESB_SD_Li128ELb0ELb1ELb1ELb0EEENS1_19SingleTileSchedulerILb0ELb1ELb1ELi128EEEEEEEEEvNT_6ParamsE --------------------------
	.section	.nv.constant0._ZN7cutlass13device_kernelIN5flash19enable_sm80_to_sm89INS1_16FlashAttnFwdSm80INS1_25CollectiveMainloopFwdSm80ILi4ELi1ELb0EN4cute5tupleIJNS5_1CILi128EEENS7_ILi64EEES8_EEELi128ENS_10bfloat16_tEfNS_4arch4Sm80ELb0ELb0ELb1ELb0ELb1ELb0ELb1ELb1EEENS1_21CollectiveEpilogueFwdINS6_IJS8_S8_S9_EEENS6_IJNS7_ILi1EEESH_SH_EEESB_SD_Li128ELb0ELb1ELb1ELb0EEENS1_19SingleTileSchedulerILb0ELb1ELb1ELi128EEEEEEEEEvNT_6ParamsE,"a",@progbits
	.sectionflags	@""
	.align	4
.nv.constant0._ZN7cutlass13device_kernelIN5flash19enable_sm80_to_sm89INS1_16FlashAttnFwdSm80INS1_25CollectiveMainloopFwdSm80ILi4ELi1ELb0EN4cute5tupleIJNS5_1CILi128EEENS7_ILi64EEES8_EEELi128ENS_10bfloat16_tEfNS_4arch4Sm80ELb0ELb0ELb1ELb0ELb1ELb0ELb1ELb1EEENS1_21CollectiveEpilogueFwdINS6_IJS8_S8_S9_EEENS6_IJNS7_ILi1EEESH_SH_EEESB_SD_Li128ELb0ELb1ELb1ELb0EEENS1_19SingleTileSchedulerILb0ELb1ELb1ELi128EEEEEEEEEvNT_6ParamsE:
	.zero		1576


//--------------------- .nv.constant0._ZN7cutlass13device_kernelIN5flash19enable_sm80_to_sm89INS1_16FlashAttnFwdSm80INS1_25CollectiveMainloopFwdSm80ILi8ELi1ELb1EN4cute5tupleIJNS5_1CILi128EEENS7_ILi112EEES8_EEELi128ENS_10bfloat16_tEfNS_4arch4Sm80ELb0ELb0ELb1ELb1ELb1ELb0ELb1ELb1EEENS1_21CollectiveEpilogueFwdINS6_IJS8_S8_S9_EEENS6_IJNS7_ILi1EEESH_SH_EEESB_SD_Li256ELb1ELb1ELb1ELb0EEENS1_36VarlenDynamicPersistentTileSchedulerILi128ELi112ELi256ELi256ELb1ELb1ELb0ELb0ELb1ELb1EEEEEEEEEvNT_6ParamsE --------------------------
	.section	.nv.constant0._ZN7cutlass13device_kernelIN5flash19enable_sm80_to_sm89INS1_16FlashAttnFwdSm80INS1_25CollectiveMainloopFwdSm80ILi8ELi1ELb1EN4cute5tupleIJNS5_1CILi128EEENS7_ILi112EEES8_EEELi128ENS_10bfloat16_tEfNS_4arch4Sm80ELb0ELb0ELb1ELb1ELb1ELb0ELb1ELb1EEENS1_21CollectiveEpilogueFwdINS6_IJS8_S8_S9_EEENS6_IJNS7_ILi1EEESH_SH_EEESB_SD_Li256ELb1ELb1ELb1ELb0EEENS1_36VarlenDynamicPersistentTileSchedulerILi128ELi112ELi256ELi256ELb1ELb1ELb0ELb0ELb1ELb1EEEEEEEEEvNT_6ParamsE,"a",@progbits
	.sectionflags	@""
	.align	4
.nv.constant0._ZN7cutlass13device_kernelIN5flash19enable_sm80_to_sm89INS1_16FlashAttnFwdSm80INS1_25CollectiveMainloopFwdSm80ILi8ELi1ELb1EN4cute5tupleIJNS5_1CILi128EEENS7_ILi112EEES8_EEELi128ENS_10bfloat16_tEfNS_4arch4Sm80ELb0ELb0ELb1ELb1ELb1ELb0ELb1ELb1EEENS1_21CollectiveEpilogueFwdINS6_IJS8_S8_S9_EEENS6_IJNS7_ILi1EEESH_SH_EEESB_SD_Li256ELb1ELb1ELb1ELb0EEENS1_36VarlenDynamicPersistentTileSchedulerILi128ELi112ELi256ELi256ELb1ELb1ELb0ELb0ELb1ELb1EEEEEEEEEvNT_6ParamsE:
	.zero		1608


//--------------------- .nv.constant0._ZN7cutlass13device_kernelIN5flash19enable_sm80_to_sm89INS1_16FlashAttnFwdSm80INS1_25CollectiveMainloopFwdSm80ILi8ELi1ELb1EN4cute5tupleIJNS5_1CILi128EEENS7_ILi112EEES8_EEELi128ENS_10bfloat16_tEfNS_4arch4Sm80ELb0ELb0ELb1ELb1ELb1ELb1ELb1ELb1EEENS1_21CollectiveEpilogueFwdINS6_IJS8_S8_S9_EEENS6_IJNS7_ILi1EEESH_SH_EEESB_SD_Li256ELb1ELb1ELb1ELb0EEENS1_36VarlenDynamicPersistentTileSchedulerILi128ELi112ELi256ELi256ELb1ELb1ELb0ELb0ELb1ELb1EEEEEEEEEvNT_6ParamsE --------------------------
	.section	.nv.constant0._ZN7cutlass13device_kernelIN5flash19enable_sm80_to_sm89INS1_16FlashAttnFwdSm80INS1_25CollectiveMainloopFwdSm80ILi8ELi1ELb1EN4cute5tupleIJNS5_1CILi128EEENS7_ILi112EEES8_EEELi128ENS_10bfloat16_tEfNS_4arch4Sm80ELb0ELb0ELb1ELb1ELb1ELb1ELb1ELb1EEENS1_21CollectiveEpilogueFwdINS6_IJS8_S8_S9_EEENS6_IJNS7_ILi1EEESH_SH_EEESB_SD_Li256ELb1ELb1ELb1ELb0EEENS1_36VarlenDynamicPersistentTileSchedulerILi128ELi112ELi256ELi256ELb1ELb1ELb0ELb0ELb1ELb1EEEEEEEEEvNT_6ParamsE,"a",@progbits
	.sectionflags	@""
	.align	4
.nv.constant0._ZN7cutlass13device_kernelIN5flash19enable_sm80_to_sm89INS1_16FlashAttnFwdSm80INS1_25CollectiveMainloopFwdSm80ILi8ELi1ELb1EN4cute5tupleIJNS5_1CILi128EEENS7_ILi112EEES8_EEELi128ENS_10bfloat16_tEfNS_4arch4Sm80ELb0ELb0ELb1ELb1ELb1ELb1ELb1ELb1EEENS1_21CollectiveEpilogueFwdINS6_IJS8_S8_S9_EEENS6_IJNS7_ILi1EEESH_SH_EEESB_SD_Li256ELb1ELb1ELb1ELb0EEENS1_36VarlenDynamicPersistentTileSchedulerILi128ELi112ELi256ELi256ELb1ELb1ELb0ELb0ELb1ELb1EEEEEEEEEvNT_6ParamsE:
	.zero		1608


//--------------------- .nv.constant0._ZN7cutlass13device_kernelIN5flash19enable_sm80_to_sm89INS1_16FlashAttnFwdSm80INS1_25CollectiveMainloopFwdSm80ILi4ELi1ELb0EN4cute5tupleIJNS5_1CILi128EEENS7_ILi48EEES8_EEELi128ENS_10bfloat16_tEfNS_4arch4Sm80ELb0ELb1ELb1ELb0ELb1ELb0ELb1ELb1EEENS1_21CollectiveEpilogueFwdINS6_IJS8_S8_S9_EEENS6_IJNS7_ILi1EEESH_SH_EEESB_SD_Li128ELb0ELb1ELb1ELb0EEENS1_19SingleTileSchedulerILb0ELb1ELb1ELi128EEEEEEEEEvNT_6ParamsE --------------------------
	.section	.nv.constant0._ZN7cutlass13device_kernelIN5flash19enable_sm80_to_sm89INS1_16FlashAttnFwdSm80INS1_25CollectiveMainloopFwdSm80ILi4ELi1ELb0EN4cute5tupleIJNS5_1CILi128EEENS7_ILi48EEES8_EEELi128ENS_10bfloat16_tEfNS_4arch4Sm80ELb0ELb1ELb1ELb0ELb1ELb0ELb1ELb1EEENS1_21CollectiveEpilogueFwdINS6_IJS8_S8_S9_EEENS6_IJNS7_ILi1EEESH_SH_EEESB_SD_Li128ELb0ELb1ELb1ELb0EEENS1_19SingleTileSchedulerILb0ELb1ELb1ELi128EEEEEEEEEvNT_6ParamsE,"a",@progbits
	.sectionflags	@""
	.align	4
.nv.constant0._ZN7cutlass13device_kernelIN5flash19enable_sm80_to_sm89INS1_16FlashAttnFwdSm80INS1_25CollectiveMainloopFwdSm80ILi4ELi1ELb0EN4cute5tupleIJNS5_1CILi128EEENS7_ILi48EEES8_EEELi128ENS_10bfloat16_tEfNS_4arch4Sm80ELb0ELb1ELb1ELb0ELb1ELb0ELb1ELb1EEENS1_21CollectiveEpilogueFwdINS6_IJS8_S8_S9_EEENS6_IJNS7_ILi1EEESH_SH_EEESB_SD_Li128ELb0ELb1ELb1ELb0EEENS1_19SingleTileSchedulerILb0ELb1ELb1ELi128EEEEEEEEEvNT_6ParamsE:
	.zero		1576


//--------------------- .nv.constant0._ZN7cutlass13device_kernelIN5flash19enable_sm80_to_sm89INS1_16FlashAttnFwdSm80INS1_25CollectiveMainloopFwdSm80ILi8ELi1ELb1EN4cute5tupleIJNS5_1CILi128EEENS7_ILi96EEES8_EEELi128ENS_10bfloat16_tEfNS_4arch4Sm80ELb0ELb1ELb1ELb1ELb1ELb0ELb1ELb1EEENS1_21CollectiveEpilogueFwdINS6_IJS8_S8_S9_EEENS6_IJNS7_ILi1EEESH_SH_EEESB_SD_Li256ELb1ELb1ELb1ELb0EEENS1_36VarlenDynamicPersistentTileSchedulerILi128ELi96ELi256ELi256ELb1ELb1ELb0ELb1ELb0ELb1EEEEEEEEEvNT_6ParamsE --------------------------
	.section	.nv.constant0._ZN7cutlass13device_kernelIN5flash19enable_sm80_to_sm89INS1_16FlashAttnFwdSm80INS1_25CollectiveMainloopFwdSm80ILi8ELi1ELb1EN4cute5tupleIJNS5_1CILi128EEENS7_ILi96EEES8_EEELi128ENS_10bfloat16_tEfNS_4arch4Sm80ELb0ELb1ELb1ELb1ELb1ELb0ELb1ELb1EEENS1_21CollectiveEpilogueFwdINS6_IJS8_S8_S9_EEENS6_IJNS7_ILi1EEESH_SH_EEESB_SD_Li256ELb1ELb1ELb1ELb0EEENS1_36VarlenDynamicPersistentTileSchedulerILi128ELi96ELi256ELi256ELb1ELb1ELb0ELb1ELb0ELb1EEEEEEEEEvNT_6ParamsE,"a",@progbits
	.sectionflags	@""
	.align	4
.nv.constant0._ZN7cutlass13device_kernelIN5flash19enable_sm80_to_sm89INS1_16FlashAttnFwdSm80INS1_25CollectiveMainloopFwdSm80ILi8ELi1ELb1EN4cute5tupleIJNS5_1CILi128EEENS7_ILi96EEES8_EEELi128ENS_10bfloat16_tEfNS_4arch4Sm80ELb0ELb1ELb1ELb1ELb1ELb0ELb1ELb1EEENS1_21CollectiveEpilogueFwdINS6_IJS8_S8_S9_EEENS6_IJNS7_ILi1EEESH_SH_EEESB_SD_Li256ELb1ELb1ELb1ELb0EEENS1_36VarlenDynamicPersistentTileSchedulerILi128ELi96ELi256ELi256ELb1ELb1ELb0ELb1ELb0ELb1EEEEEEEEEvNT_6ParamsE:
	.zero		1608


//--------------------- .nv.constant0._ZN7cutlass13device_kernelIN5flash19enable_sm80_to_sm89INS1_16FlashAttnFwdSm80INS1_25CollectiveMainloopFwdSm80ILi8ELi1ELb1EN4cute5tupleIJNS5_1CILi128EEENS7_ILi96EEES8_EEELi128ENS_10bfloat16_tEfNS_4arch4Sm80ELb0ELb1ELb1ELb1ELb1ELb1ELb1ELb1EEENS1_21CollectiveEpilogueFwdINS6_IJS8_S8_S9_EEENS6_IJNS7_ILi1EEESH_SH_EEESB_SD_Li256ELb1ELb1ELb1ELb0EEENS1_36VarlenDynamicPersistentTileSchedulerILi128ELi96ELi256ELi256ELb1ELb1ELb0ELb1ELb0ELb1EEEEEEEEEvNT_6ParamsE --------------------------
	.section	.nv.constant0._ZN7cutlass13device_kernelIN5flash19enable_sm80_to_sm89INS1_16FlashAttnFwdSm80INS1_25CollectiveMainloopFwdSm80ILi8ELi1ELb1EN4cute5tupleIJNS5_1CILi128EEENS7_ILi96EEES8_EEELi128ENS_10bfloat16_tEfNS_4arch4Sm80ELb0ELb1ELb1ELb1ELb1ELb1ELb1ELb1EEENS1_21CollectiveEpilogueFwdINS6_IJS8_S8_S9_EEENS6_IJNS7_ILi1EEESH_SH_EEESB_SD_Li256ELb1ELb1ELb1ELb0EEENS1_36VarlenDynamicPersistentTileSchedulerILi128ELi96ELi256ELi256ELb1ELb1ELb0ELb1ELb0ELb1EEEEEEEEEvNT_6ParamsE,"a",@progbits
	.sectionflags	@""
	.align	4
.nv.constant0._ZN7cutlass13device_kernelIN5flash19enable_sm80_to_sm89INS1_16FlashAttnFwdSm80INS1_25CollectiveMainloopFwdSm80ILi8ELi1ELb1EN4cute5tupleIJNS5_1CILi128EEENS7_ILi96EEES8_EEELi128ENS_10bfloat16_tEfNS_4arch4Sm80ELb0ELb1ELb1ELb1ELb1ELb1ELb1ELb1EEENS1_21CollectiveEpilogueFwdINS6_IJS8_S8_S9_EEENS6_IJNS7_ILi1EEESH_SH_EEESB_SD_Li256ELb1ELb1ELb1ELb0EEENS1_36VarlenDynamicPersistentTileSchedulerILi128ELi96ELi256ELi256ELb1ELb1ELb0ELb1ELb0ELb1EEEEEEEEEvNT_6ParamsE:
	.zero		1608


//--------------------- .nv.constant0._ZN7cutlass13device_kernelIN5flash19enable_sm80_to_sm89INS1_16FlashAttnFwdSm80INS1_25CollectiveMainloopFwdSm80ILi4ELi1ELb0EN4cute5tupleIJNS5_1CILi128EEENS7_ILi64EEES8_EEELi128ENS_10bfloat16_tEfNS_4arch4Sm80ELb1ELb0ELb1ELb0ELb1ELb0ELb1ELb1EEENS1_21CollectiveEpilogueFwdINS6_IJS8_S8_S9_EEENS6_IJNS7_ILi1EEESH_SH_EEESB_SD_Li128ELb0ELb1ELb1ELb0EEENS1_30DynamicPersistentTileSchedulerILi128ELi128ELb1ELb1ELb0EEEEEEEEEvNT_6ParamsE --------------------------
	.section	.nv.constant0._ZN7cutlass13device_kernelIN5flash19enable_sm80_to_sm89INS1_16FlashAttnFwdSm80INS1_25CollectiveMainloopFwdSm80ILi4ELi1ELb0EN4cute5tupleIJNS5_1CILi128EEENS7_ILi64EEES8_EEELi128ENS_10bfloat16_tEfNS_4arch4Sm80ELb1ELb0ELb1ELb0ELb1ELb0ELb1ELb1EEENS1_21CollectiveEpilogueFwdINS6_IJS8_S8_S9_EEENS6_IJNS7_ILi1EEESH_SH_EEESB_SD_Li128ELb0ELb1ELb1ELb0EEENS1_30DynamicPersistentTileSchedulerILi128ELi128ELb1ELb1ELb0EEEEEEEEEvNT_6ParamsE,"a",@progbits
	.sectionflags	@""
	.align	4
.nv.constant0._ZN7cutlass13device_kernelIN5flash19enable_sm80_to_sm89INS1_16FlashAttnFwdSm80INS1_25CollectiveMainloopFwdSm80ILi4ELi1ELb0EN4cute5tupleIJNS5_1CILi128EEENS7_ILi64EEES8_EEELi128ENS_10bfloat16_tEfNS_4arch4Sm80ELb1ELb0ELb1ELb0ELb1ELb0ELb1ELb1EEENS1_21CollectiveEpilogueFwdINS6_IJS8_S8_S9_EEENS6_IJNS7_ILi1EEESH_SH_EEESB_SD_Li128ELb0ELb1ELb1ELb0EEENS1_30DynamicPersistentTileSchedulerILi128ELi128ELb1ELb1ELb0EEEEEEEEEvNT_6ParamsE:
	.zero		1592


//--------------------- .nv.constant0._ZN7cutlass13device_kernelIN5flash19enable_sm80_to_sm89INS1_16FlashAttnFwdSm80INS1_25CollectiveMainloopFwdSm80ILi8ELi1ELb1EN4cute5tupleIJNS5_1CILi128EEENS7_ILi112EEES8_EEELi128ENS_10bfloat16_tEfNS_4arch4Sm80ELb1ELb0ELb1ELb1ELb1ELb0ELb1ELb1EEENS1_21CollectiveEpilogueFwdINS6_IJS8_S8_S9_EEENS6_IJNS7_ILi1EEESH_SH_EEESB_SD_Li256ELb1ELb1ELb1ELb0EEENS1_36VarlenDynamicPersistentTileSchedulerILi128ELi112ELi256ELi256ELb1ELb1ELb0ELb1ELb1ELb1EEEEEEEEEvNT_6ParamsE --------------------------
	.section	.nv.constant0._ZN7cutlass13device_kernelIN5flash19enable_sm80_to_sm89INS1_16FlashAttnFwdSm80INS1_25CollectiveMainloopFwdSm80ILi8ELi1ELb1EN4cute5tupleIJNS5_1CILi128EEENS7_ILi112EEES8_EEELi128ENS_10bfloat16_tEfNS_4arch4Sm80ELb1ELb0ELb1ELb1ELb1ELb0ELb1ELb1EEENS1_21CollectiveEpilogueFwdINS6_IJS8_S8_S9_EEENS6_IJNS7_ILi1EEESH_SH_EEESB_SD_Li256ELb1ELb1ELb1ELb0EEENS1_36VarlenDynamicPersistentTileSchedulerILi128ELi112ELi256ELi256ELb1ELb1ELb0ELb1ELb1ELb1EEEEEEEEEvNT_6ParamsE,"a",@progbits
	.sectionflags	@""
	.align	4
.nv.constant0._ZN7cutlass13device_kernelIN5flash19enable_sm80_to_sm89INS1_16FlashAttnFwdSm80INS1_25CollectiveMainloopFwdSm80ILi8ELi1ELb1EN4cute5tupleIJNS5_1CILi128EEENS7_ILi112EEES8_EEELi128ENS_10bfloat16_tEfNS_4arch4Sm80ELb1ELb0ELb1ELb1ELb1ELb0ELb1ELb1EEENS1_21CollectiveEpilogueFwdINS6_IJS8_S8_S9_EEENS6_IJNS7_ILi1EEESH_SH_EEESB_SD_Li256ELb1ELb1ELb1ELb0EEENS1_36VarlenDynamicPersistentTileSchedulerILi128ELi112ELi256ELi256ELb1ELb1ELb0ELb1ELb1ELb1EEEEEEEEEvNT_6ParamsE:
	.zero		1608


//--------------------- .nv.constant0._ZN7cutlass13device_kernelIN5flash19enable_sm80_to_sm89INS1_16FlashAttnFwdSm80INS1_25CollectiveMainloopFwdSm80ILi8ELi1ELb1EN4cute5tupleIJNS5_1CILi128EEENS7_ILi112EEES8_EEELi128ENS_10bfloat16_tEfNS_4arch4Sm80ELb1ELb0ELb1ELb1ELb1ELb1ELb1ELb1EEENS1_21CollectiveEpilogueFwdINS6_IJS8_S8_S9_EEENS6_IJNS7_ILi1EEESH_SH_EEESB_SD_Li256ELb1ELb1ELb1ELb0EEENS1_36VarlenDynamicPersistentTileSchedulerILi128ELi112ELi256ELi256ELb1ELb1ELb0ELb1ELb1ELb1EEEEEEEEEvNT_6ParamsE --------------------------
	.section	.nv.constant0._ZN7cutlass13device_kernelIN5flash19enable_sm80_to_sm89INS1_16FlashAttnFwdSm80INS1_25CollectiveMainloopFwdSm80ILi8ELi1ELb1EN4cute5tupleIJNS5_1CILi128EEENS7_ILi112EEES8_EEELi128ENS_10bfloat16_tEfNS_4arch4Sm80ELb1ELb0ELb1ELb1ELb1ELb1ELb1ELb1EEENS1_21CollectiveEpilogueFwdINS6_IJS8_S8_S9_EEENS6_IJNS7_ILi1EEESH_SH_EEESB_SD_Li256ELb1ELb1ELb1ELb0EEENS1_36VarlenDynamicPersistentTileSchedulerILi128ELi112ELi256ELi256ELb1ELb1ELb0ELb1ELb1ELb1EEEEEEEEEvNT_6ParamsE,"a",@progbits
	.sectionflags	@""
	.align	4
.nv.constant0._ZN7cutlass13device_kernelIN5flash19enable_sm80_to_sm89INS1_16FlashAttnFwdSm80INS1_25CollectiveMainloopFwdSm80ILi8ELi1ELb1EN4cute5tupleIJNS5_1CILi128EEENS7_ILi112EEES8_EEELi128ENS_10bfloat16_tEfNS_4arch4Sm80ELb1ELb0ELb1ELb1ELb1ELb1ELb1ELb1EEENS1_21CollectiveEpilogueFwdINS6_IJS8_S8_S9_EEENS6_IJNS7_ILi1EEESH_SH_EEESB_SD_Li256ELb1ELb1ELb1ELb0EEENS1_36VarlenDynamicPersistentTileSchedulerILi128ELi112ELi256ELi256ELb1ELb1ELb0ELb1ELb1ELb1EEEEEEEEEvNT_6ParamsE:
	.zero		1608


//--------------------- .nv.constant0._ZN7cutlass13device_kernelIN5flash19enable_sm80_to_sm89INS1_16FlashAttnFwdSm80INS1_25CollectiveMainloopFwdSm80ILi8ELi1ELb1EN4cute5tupleIJNS5_1CILi128EEES8_S8_EEELi128ENS_10bfloat16_tEfNS_4arch4Sm80ELb0ELb0ELb0ELb0ELb1ELb0ELb1ELb1EEENS1_21CollectiveEpilogueFwdIS9_NS6_IJNS7_ILi1EEESF_SF_EEESA_SC_Li256ELb0ELb1ELb1ELb0EEENS1_19SingleTileSchedulerILb0ELb1ELb1ELi128EEEEEEEEEvNT_6ParamsE --------------------------
	.section	.nv.constant0._ZN7cutlass13device_kernelIN5flash19enable_sm80_to_sm89INS1_16FlashAttnFwdSm80INS1_25CollectiveMainloopFwdSm80ILi8ELi1ELb1EN4cute5tupleIJNS5_1CILi128EEES8_S8_EEELi128ENS_10bfloat16_tEfNS_4arch4Sm80ELb0ELb0ELb0ELb0ELb1ELb0ELb1ELb1EEENS1_21CollectiveEpilogueFwdIS9_NS6_IJNS7_ILi1EEESF_SF_EEESA_SC_Li256ELb0ELb1ELb1ELb0EEENS1_19SingleTileSchedulerILb0ELb1ELb1ELi128EEEEEEEEEvNT_6ParamsE,"a",@progbits
	.sectionflags	@""
	.align	4
.nv.constant0._ZN7cutlass13device_kernelIN5flash19enable_sm80_to_sm89INS1_16FlashAttnFwdSm80INS1_25CollectiveMainloopFwdSm80ILi8ELi1ELb1EN4cute5tupleIJNS5_1CILi128EEES8_S8_EEELi128ENS_10bfloat16_tEfNS_4arch4Sm80ELb0ELb0ELb0ELb0ELb1ELb0ELb1ELb1EEENS1_21CollectiveEpilogueFwdIS9_NS6_IJNS7_ILi1EEESF_SF_EEESA_SC_Li256ELb0ELb1ELb1ELb0EEENS1_19SingleTileSchedulerILb0ELb1ELb1ELi128EEEEEEEEEvNT_6ParamsE:
	.zero		1576


//--------------------- .nv.constant0._ZN7cutlass13device_kernelIN5flash19enable_sm80_to_sm89INS1_16FlashAttnFwdSm80INS1_25CollectiveMainloopFwdSm80ILi8ELi1ELb1EN4cute5tupleIJNS5_1CILi128EEENS7_ILi96EEES8_EEELi128ENS_10bfloat16_tEfNS_4arch4Sm80ELb0ELb1ELb0ELb0ELb1ELb0ELb1ELb1EEENS1_21CollectiveEpilogueFwdINS6_IJS8_S8_S9_EEENS6_IJNS7_ILi1EEESH_SH_EEESB_SD_Li256ELb0ELb1ELb1ELb0EEENS1_19SingleTileSchedulerILb0ELb1ELb1ELi128EEEEEEEEEvNT_6ParamsE --------------------------
	.section	.nv.constant0._ZN7cutlass13device_kernelIN5flash19enable_sm80_to_sm89INS1_16FlashAttnFwdSm80INS1_25CollectiveMainloopFwdSm80ILi8ELi1ELb1EN4cute5tupleIJNS5_1CILi128EEENS7_ILi96EEES8_EEELi128ENS_10bfloat16_tEfNS_4arch4Sm80ELb0ELb1ELb0ELb0ELb1ELb0ELb1ELb1EEENS1_21CollectiveEpilogueFwdINS6_IJS8_S8_S9_EEENS6_IJNS7_ILi1EEESH_SH_EEESB_SD_Li256ELb0ELb1ELb1ELb0EEENS1_19SingleTileSchedulerILb0ELb1ELb1ELi128EEEEEEEEEvNT_6ParamsE,"a",@progbits
	.sectionflags	@""
	.align	4
.nv.constant0._ZN7cutlass13device_kernelIN5flash19enable_sm80_to_sm89INS1_16FlashAttnFwdSm80INS1_25CollectiveMainloopFwdSm80ILi8ELi1ELb1EN4cute5tupleIJNS5_1CILi128EEENS7_ILi96EEES8_EEELi128ENS_10bfloat16_tEfNS_4arch4Sm80ELb0ELb1ELb0ELb0ELb1ELb0ELb1ELb1EEENS1_21CollectiveEpilogueFwdINS6_IJS8_S8_S9_EEENS6_IJNS7_ILi1EEESH_SH_EEESB_SD_Li256ELb0ELb1ELb1ELb0EEENS1_19SingleTileSchedulerILb0ELb1ELb1ELi128EEEEEEEEEvNT_6ParamsE:
	.zero		1576


//--------------------- .nv.constant0._ZN7cutlass13device_kernelIN5flash19enable_sm80_to_sm89INS1_16FlashAttnFwdSm80INS1_25CollectiveMainloopFwdSm80ILi8ELi1ELb1EN4cute5tupleIJNS5_1CILi128EEES8_S8_EEELi128ENS_10bfloat16_tEfNS_4arch4Sm80ELb1ELb0ELb0ELb0ELb1ELb0ELb1ELb1EEENS1_21CollectiveEpilogueFwdIS9_NS6_IJNS7_ILi1EEESF_SF_EEESA_SC_Li256ELb0ELb1ELb1ELb0EEENS1_30DynamicPersistentTileSchedulerILi256ELi256ELb1ELb1ELb0EEEEEEEEEvNT_6ParamsE --------------------------
	.section	.nv.constant0._ZN7cutlass13device_kernelIN5flash19enable_sm80_to_sm89INS1_16FlashAttnFwdSm80INS1_25CollectiveMainloopFwdSm80ILi8ELi1ELb1EN4cute5tupleIJNS5_1CILi128EEES8_S8_EEELi128ENS_10bfloat16_tEfNS_4arch4Sm80ELb1ELb0ELb0ELb0ELb1ELb0ELb1ELb1EEENS1_21CollectiveEpilogueFwdIS9_NS6_IJNS7_ILi1EEESF_SF_EEESA_SC_Li256ELb0ELb1ELb1ELb0EEENS1_30DynamicPersistentTileSchedulerILi256ELi256ELb1ELb1ELb0EEEEEEEEEvNT_6ParamsE,"a",@progbits
	.sectionflags	@""
	.align	4
.nv.constant0._ZN7cutlass13device_kernelIN5flash19enable_sm80_to_sm89INS1_16FlashAttnFwdSm80INS1_25CollectiveMainloopFwdSm80ILi8ELi1ELb1EN4cute5tupleIJNS5_1CILi128EEES8_S8_EEELi128ENS_10bfloat16_tEfNS_4arch4Sm80ELb1ELb0ELb0ELb0ELb1ELb0ELb1ELb1EEENS1_21CollectiveEpilogueFwdIS9_NS6_IJNS7_ILi1EEESF_SF_EEESA_SC_Li256ELb0ELb1ELb1ELb0EEENS1_30DynamicPersistentTileSchedulerILi256ELi256ELb1ELb1ELb0EEEEEEEEEvNT_6ParamsE:
	.zero		1592


//--------------------- .nv.constant0._ZN7cutlass13device_kernelIN5flash19enable_sm80_to_sm89INS1_16FlashAttnFwdSm80INS1_25CollectiveMainloopFwdSm80ILi4ELi1ELb0EN4cute5tupleIJNS5_1CILi128EEENS7_ILi64EEES8_EEELi128ENS_10bfloat16_tEfNS_4arch4Sm80ELb0ELb0ELb0ELb0ELb1ELb0ELb1ELb1EEENS1_21CollectiveEpilogueFwdINS6_IJS8_S8_S9_EEENS6_IJNS7_ILi1EEESH_SH_EEESB_SD_Li128ELb0ELb1ELb1ELb0EEENS1_19SingleTileSchedulerILb0ELb1ELb1ELi128EEEEEEEEEvNT_6ParamsE --------------------------
	.section	.nv.constant0._ZN7cutlass13device_kernelIN5flash19enable_sm80_to_sm89INS1_16FlashAttnFwdSm80INS1_25CollectiveMainloopFwdSm80ILi4ELi1ELb0EN4cute5tupleIJNS5_1CILi128EEENS7_ILi64EEES8_EEELi128ENS_10bfloat16_tEfNS_4arch4Sm80ELb0ELb0ELb0ELb0ELb1ELb0ELb1ELb1EEENS1_21CollectiveEpilogueFwdINS6_IJS8_S8_S9_EEENS6_IJNS7_ILi1EEESH_SH_EEESB_SD_Li128ELb0ELb1ELb1ELb0EEENS1_19SingleTileSchedulerILb0ELb1ELb1ELi128EEEEEEEEEvNT_6ParamsE,"a",@progbits
	.sectionflags	@""
	.align	4
.nv.constant0._ZN7cutlass13device_kernelIN5flash19enable_sm80_to_sm89INS1_16FlashAttnFwdSm80INS1_25CollectiveMainloopFwdSm80ILi4ELi1ELb0EN4cute5tupleIJNS5_1CILi128EEENS7_ILi64EEES8_EEELi128ENS_10bfloat16_tEfNS_4arch4Sm80ELb0ELb0ELb0ELb0ELb1ELb0ELb1ELb1EEENS1_21CollectiveEpilogueFwdINS6_IJS8_S8_S9_EEENS6_IJNS7_ILi1EEESH_SH_EEESB_SD_Li128ELb0ELb1ELb1ELb0EEENS1_19SingleTileSchedulerILb0ELb1ELb1ELi128EEEEEEEEEvNT_6ParamsE:
	.zero		1576


//--------------------- .nv.constant0._ZN7cutlass13device_kernelIN5flash19enable_sm80_to_sm89INS1_16FlashAttnFwdSm80INS1_25CollectiveMainloopFwdSm80ILi8ELi1ELb1EN4cute5tupleIJNS5_1CILi128EEENS7_ILi112EEES8_EEELi128ENS_10bfloat16_tEfNS_4arch4Sm80ELb0ELb0ELb0ELb1ELb1ELb0ELb1ELb1EEENS1_21CollectiveEpilogueFwdINS6_IJS8_S8_S9_EEENS6_IJNS7_ILi1EEESH_SH_EEESB_SD_Li256ELb1ELb1ELb1ELb0EEENS1_36VarlenDynamicPersistentTileSchedulerILi128ELi112ELi256ELi256ELb1ELb1ELb0ELb0ELb1ELb1EEEEEEEEEvNT_6ParamsE --------------------------
	.section	.nv.constant0._ZN7cutlass13device_kernelIN5flash19enable_sm80_to_sm89INS1_16FlashAttnFwdSm80INS1_25CollectiveMainloopFwdSm80ILi8ELi1ELb1EN4cute5tupleIJNS5_1CILi128EEENS7_ILi112EEES8_EEELi128ENS_10bfloat16_tEfNS_4arch4Sm80ELb0ELb0ELb0ELb1ELb1ELb0ELb1ELb1EEENS1_21CollectiveEpilogueFwdINS6_IJS8_S8_S9_EEENS6_IJNS7_ILi1EEESH_SH_EEESB_SD_Li256ELb1ELb1ELb1ELb0EEENS1_36VarlenDynamicPersistentTileSchedulerILi128ELi112ELi256ELi256ELb1ELb1ELb0ELb0ELb1ELb1EEEEEEEEEvNT_6ParamsE,"a",@progbits
	.sectionflags	@""
	.align	4
.nv.constant0._ZN7cutlass13device_kernelIN5flash19enable_sm80_to_sm89INS1_16FlashAttnFwdSm80INS1_25CollectiveMainloopFwdSm80ILi8ELi1ELb1EN4cute5tupleIJNS5_1CILi128EEENS7_ILi112EEES8_EEELi128ENS_10bfloat16_tEfNS_4arch4Sm80ELb0ELb0ELb0ELb1ELb1ELb0ELb1ELb1EEENS1_21CollectiveEpilogueFwdINS6_IJS8_S8_S9_EEENS6_IJNS7_ILi1EEESH_SH_EEESB_SD_Li256ELb1ELb1ELb1ELb0EEENS1_36VarlenDynamicPersistentTileSchedulerILi128ELi112ELi256ELi256ELb1ELb1ELb0ELb0ELb1ELb1EEEEEEEEEvNT_6ParamsE:
	.zero		1608


//--------------------- .nv.constant0._ZN7cutlass13device_kernelIN5flash19enable_sm80_to_sm89INS1_16FlashAttnFwdSm80INS1_25CollectiveMainloopFwdSm80ILi8ELi1ELb1EN4cute5tupleIJNS5_1CILi128EEENS7_ILi112EEES8_EEELi128ENS_10bfloat16_tEfNS_4arch4Sm80ELb0ELb0ELb0ELb1ELb1ELb1ELb1ELb1EEENS1_21CollectiveEpilogueFwdINS6_IJS8_S8_S9_EEENS6_IJNS7_ILi1EEESH_SH_EEESB_SD_Li256ELb1ELb1ELb1ELb0EEENS1_36VarlenDynamicPersistentTileSchedulerILi128ELi112ELi256ELi256ELb1ELb1ELb0ELb0ELb1ELb1EEEEEEEEEvNT_6ParamsE --------------------------
	.section	.nv.constant0._ZN7cutlass13device_kernelIN5flash19enable_sm80_to_sm89INS1_16FlashAttnFwdSm80INS1_25CollectiveMainloopFwdSm80ILi8ELi1ELb1EN4cute5tupleIJNS5_1CILi128EEENS7_ILi112EEES8_EEELi128ENS_10bfloat16_tEfNS_4arch4Sm80ELb0ELb0ELb0ELb1ELb1ELb1ELb1ELb1EEENS1_21CollectiveEpilogueFwdINS6_IJS8_S8_S9_EEENS6_IJNS7_ILi1EEESH_SH_EEESB_SD_Li256ELb1ELb1ELb1ELb0EEENS1_36VarlenDynamicPersistentTileSchedulerILi128ELi112ELi256ELi256ELb1ELb1ELb0ELb0ELb1ELb1EEEEEEEEEvNT_6ParamsE,"a",@progbits
	.sectionflags	@""
	.align	4
.nv.constant0._ZN7cutlass13device_kernelIN5flash19enable_sm80_to_sm89INS1_16FlashAttnFwdSm80INS1_25CollectiveMainloopFwdSm80ILi8ELi1ELb1EN4cute5tupleIJNS5_1CILi128EEENS7_ILi112EEES8_EEELi128ENS_10bfloat16_tEfNS_4arch4Sm80ELb0ELb0ELb0ELb1ELb1ELb1ELb1ELb1EEENS1_21CollectiveEpilogueFwdINS6_IJS8_S8_S9_EEENS6_IJNS7_ILi1EEESH_SH_EEESB_SD_Li256ELb1ELb1ELb1ELb0EEENS1_36VarlenDynamicPersistentTileSchedulerILi128ELi112ELi256ELi256ELb1ELb1ELb0ELb0ELb1ELb1EEEEEEEEEvNT_6ParamsE:
	.zero		1608


//--------------------- .nv.constant0._ZN7cutlass13device_kernelIN5flash19enable_sm80_to_sm89INS1_16FlashAttnFwdSm80INS1_25CollectiveMainloopFwdSm80ILi4ELi1ELb0EN4cute5tupleIJNS5_1CILi128EEENS7_ILi48EEES8_EEELi128ENS_10bfloat16_tEfNS_4arch4Sm80ELb0ELb1ELb0ELb0ELb1ELb0ELb1ELb1EEENS1_21CollectiveEpilogueFwdINS6_IJS8_S8_S9_EEENS6_IJNS7_ILi1EEESH_SH_EEESB_SD_Li128ELb0ELb1ELb1ELb0EEENS1_19SingleTileSchedulerILb0ELb1ELb1ELi128EEEEEEEEEvNT_6ParamsE --------------------------
	.section	.nv.constant0._ZN7cutlass13device_kernelIN5flash19enable_sm80_to_sm89INS1_16FlashAttnFwdSm80INS1_25CollectiveMainloopFwdSm80ILi4ELi1ELb0EN4cute5tupleIJNS5_1CILi128EEENS7_ILi48EEES8_EEELi128ENS_10bfloat16_tEfNS_4arch4Sm80ELb0ELb1ELb0ELb0ELb1ELb0ELb1ELb1EEENS1_21CollectiveEpilogueFwdINS6_IJS8_S8_S9_EEENS6_IJNS7_ILi1EEESH_SH_EEESB_SD_Li128ELb0ELb1ELb1ELb0EEENS1_19SingleTileSchedulerILb0ELb1ELb1ELi128EEEEEEEEEvNT_6ParamsE,"a",@progbits
	.sectionflags	@""
	.align	4
.nv.constant0._ZN7cutlass13device_kernelIN5flash19enable_sm80_to_sm89INS1_16FlashAttnFwdSm80INS1_25CollectiveMainloopFwdSm80ILi4ELi1ELb0EN4cute5tupleIJNS5_1CILi128EEENS7_ILi48EEES8_EEELi128ENS_10bfloat16_tEfNS_4arch4Sm80ELb0ELb1ELb0ELb0ELb1ELb0ELb1ELb1EEENS1_21CollectiveEpilogueFwdINS6_IJS8_S8_S9_EEENS6_IJNS7_ILi1EEESH_SH_EEESB_SD_Li128ELb0ELb1ELb1ELb0EEENS1_19SingleTileSchedulerILb0ELb1ELb1ELi128EEEEEEEEEvNT_6ParamsE:
	.zero		1576


//--------------------- .nv.constant0._ZN7cutlass13device_kernelIN5flash19enable_sm80_to_sm89INS1_16FlashAttnFwdSm80INS1_25CollectiveMainloopFwdSm80ILi8ELi1ELb1EN4cute5tupleIJNS5_1CILi128EEENS7_ILi96EEES8_EEELi128ENS_10bfloat16_tEfNS_4arch4Sm80ELb0ELb1ELb0ELb1ELb1ELb0ELb1ELb1EEENS1_21CollectiveEpilogueFwdINS6_IJS8_S8_S9_EEENS6_IJNS7_ILi1EEESH_SH_EEESB_SD_Li256ELb1ELb1ELb1ELb0EEENS1_36VarlenDynamicPersistentTileSchedulerILi128ELi96ELi256ELi256ELb1ELb1ELb0ELb1ELb0ELb1EEEEEEEEEvNT_6ParamsE --------------------------
	.section	.nv.constant0._ZN7cutlass13device_kernelIN5flash19enable_sm80_to_sm89INS1_16FlashAttnFwdSm80INS1_25CollectiveMainloopFwdSm80ILi8ELi1ELb1EN4cute5tupleIJNS5_1CILi128EEENS7_ILi96EEES8_EEELi128ENS_10bfloat16_tEfNS_4arch4Sm80ELb0ELb1ELb0ELb1ELb1ELb0ELb1ELb1EEENS1_21CollectiveEpilogueFwdINS6_IJS8_S8_S9_EEENS6_IJNS7_ILi1EEESH_SH_EEESB_SD_Li256ELb1ELb1ELb1ELb0EEENS1_36VarlenDynamicPersistentTileSchedulerILi128ELi96ELi256ELi256ELb1ELb1ELb0ELb1ELb0ELb1EEEEEEEEEvNT_6ParamsE,"a",@progbits
	.sectionflags	@""
	.align	4
.nv.constant0._ZN7cutlass13device_kernelIN5flash19enable_sm80_to_sm89INS1_16FlashAttnFwdSm80INS1_25CollectiveMainloopFwdSm80ILi8ELi1ELb1EN4cute5tupleIJNS5_1CILi128EEENS7_ILi96EEES8_EEELi128ENS_10bfloat16_tEfNS_4arch4Sm80ELb0ELb1ELb0ELb1ELb1ELb0ELb1ELb1EEENS1_21CollectiveEpilogueFwdINS6_IJS8_S8_S9_EEENS6_IJNS7_ILi1EEESH_SH_EEESB_SD_Li256ELb1ELb1ELb1ELb0EEENS1_36VarlenDynamicPersistentTileSchedulerILi128ELi96ELi256ELi256ELb1ELb1ELb0ELb1ELb0ELb1EEEEEEEEEvNT_6ParamsE:
	.zero		1608


//--------------------- .nv.constant0._ZN7cutlass13device_kernelIN5flash19enable_sm80_to_sm89INS1_16FlashAttnFwdSm80INS1_25CollectiveMainloopFwdSm80ILi8ELi1ELb1EN4cute5tupleIJNS5_1CILi128EEENS7_ILi96EEES8_EEELi128ENS_10bfloat16_tEfNS_4arch4Sm80ELb0ELb1ELb0ELb1ELb1ELb1ELb1ELb1EEENS1_21CollectiveEpilogueFwdINS6_IJS8_S8_S9_EEENS6_IJNS7_ILi1EEESH_SH_EEESB_SD_Li256ELb1ELb1ELb1ELb0EEENS1_36VarlenDynamicPersistentTileSchedulerILi128ELi96ELi256ELi256ELb1ELb1ELb0ELb1ELb0ELb1EEEEEEEEEvNT_6ParamsE --------------------------
	.section	.nv.constant0._ZN7cutlass13device_kernelIN5flash19enable_sm80_to_sm89INS1_16FlashAttnFwdSm80INS1_25CollectiveMainloopFwdSm80ILi8ELi1ELb1EN4cute5tupleIJNS5_1CILi128EEENS7_ILi96EEES8_EEELi128ENS_10bfloat16_tEfNS_4arch4Sm80ELb0ELb1ELb0ELb1ELb1ELb1ELb1ELb1EEENS1_21CollectiveEpilogueFwdINS6_IJS8_S8_S9_EEENS6_IJNS7_ILi1EEESH_SH_EEESB_SD_Li256ELb1ELb1ELb1ELb0EEENS1_36VarlenDynamicPersistentTileSchedulerILi128ELi96ELi256ELi256ELb1ELb1ELb0ELb1ELb0ELb1EEEEEEEEEvNT_6ParamsE,"a",@progbits
	.sectionflags	@""
	.align	4
.nv.constant0._ZN7cutlass13device_kernelIN5flash19enable_sm80_to_sm89INS1_16FlashAttnFwdSm80INS1_25CollectiveMainloopFwdSm80ILi8ELi1ELb1EN4cute5tupleIJNS5_1CILi128EEENS7_ILi96EEES8_EEELi128ENS_10bfloat16_tEfNS_4arch4Sm80ELb0ELb1ELb0ELb1ELb1ELb1ELb1ELb1EEENS1_21CollectiveEpilogueFwdINS6_IJS8_S8_S9_EEENS6_IJNS7_ILi1EEESH_SH_EEESB_SD_Li256ELb1ELb1ELb1ELb0EEENS1_36VarlenDynamicPersistentTileSchedulerILi128ELi96ELi256ELi256ELb1ELb1ELb0ELb1ELb0ELb1EEEEEEEEEvNT_6ParamsE:
	.zero		1608


//--------------------- .nv.constant0._ZN7cutlass13device_kernelIN5flash19enable_sm80_to_sm89INS1_16FlashAttnFwdSm80INS1_25CollectiveMainloopFwdSm80ILi4ELi1ELb0EN4cute5tupleIJNS5_1CILi128EEENS7_ILi64EEES8_EEELi128ENS_10bfloat16_tEfNS_4arch4Sm80ELb1ELb0ELb0ELb0ELb1ELb0ELb1ELb1EEENS1_21CollectiveEpilogueFwdINS6_IJS8_S8_S9_EEENS6_IJNS7_ILi1EEESH_SH_EEESB_SD_Li128ELb0ELb1ELb1ELb0EEENS1_30DynamicPersistentTileSchedulerILi128ELi128ELb1ELb1ELb0EEEEEEEEEvNT_6ParamsE --------------------------
	.section	.nv.constant0._ZN7cutlass13device_kernelIN5flash19enable_sm80_to_sm89INS1_16FlashAttnFwdSm80INS1_25CollectiveMainloopFwdSm80ILi4ELi1ELb0EN4cute5tupleIJNS5_1CILi128EEENS7_ILi64EEES8_EEELi128ENS_10bfloat16_tEfNS_4arch4Sm80ELb1ELb0ELb0ELb0ELb1ELb0ELb1ELb1EEENS1_21CollectiveEpilogueFwdINS6_IJS8_S8_S9_EEENS6_IJNS7_ILi1EEESH_SH_EEESB_SD_Li128ELb0ELb1ELb1ELb0EEENS1_30DynamicPersistentTileSchedulerILi128ELi128ELb1ELb1ELb0EEEEEEEEEvNT_6ParamsE,"a",@progbits
	.sectionflags	@""
	.align	4
.nv.constant0._ZN7cutlass13device_kernelIN5flash19enable_sm80_to_sm89INS1_16FlashAttnFwdSm80INS1_25CollectiveMainloopFwdSm80ILi4ELi1ELb0EN4cute5tupleIJNS5_1CILi128EEENS7_ILi64EEES8_EEELi128ENS_10bfloat16_tEfNS_4arch4Sm80ELb1ELb0ELb0ELb0ELb1ELb0ELb1ELb1EEENS1_21CollectiveEpilogueFwdINS6_IJS8_S8_S9_EEENS6_IJNS7_ILi1EEESH_SH_EEESB_SD_Li128ELb0ELb1ELb1ELb0EEENS1_30DynamicPersistentTileSchedulerILi128ELi128ELb1ELb1ELb0EEEEEEEEEvNT_6ParamsE:
	.zero		1592


//--------------------- .nv.constant0._ZN7cutlass13device_kernelIN5flash19enable_sm80_to_sm89INS1_16FlashAttnFwdSm80INS1_25CollectiveMainloopFwdSm80ILi8ELi1ELb1EN4cute5tupleIJNS5_1CILi128EEENS7_ILi112EEES8_EEELi128ENS_10bfloat16_tEfNS_4arch4Sm80ELb1ELb0ELb0ELb1ELb1ELb0ELb1ELb1EEENS1_21CollectiveEpilogueFwdINS6_IJS8_S8_S9_EEENS6_IJNS7_ILi1EEESH_SH_EEESB_SD_Li256ELb1ELb1ELb1ELb0EEENS1_36VarlenDynamicPersistentTileSchedulerILi128ELi112ELi256ELi256ELb1ELb1ELb0ELb1ELb1ELb1EEEEEEEEEvNT_6ParamsE --------------------------
	.section	.nv.constant0._ZN7cutlass13device_kernelIN5flash19enable_sm80_to_sm89INS1_16FlashAttnFwdSm80INS1_25CollectiveMainloopFwdSm80ILi8ELi1ELb1EN4cute5tupleIJNS5_1CILi128EEENS7_ILi112EEES8_EEELi128ENS_10bfloat16_tEfNS_4arch4Sm80ELb1ELb0ELb0ELb1ELb1ELb0ELb1ELb1EEENS1_21CollectiveEpilogueFwdINS6_IJS8_S8_S9_EEENS6_IJNS7_ILi1EEESH_SH_EEESB_SD_Li256ELb1ELb1ELb1ELb0EEENS1_36VarlenDynamicPersistentTileSchedulerILi128ELi112ELi256ELi256ELb1ELb1ELb0ELb1ELb1ELb1EEEEEEEEEvNT_6ParamsE,"a",@progbits
	.sectionflags	@""
	.align	4
.nv.constant0._ZN7cutlass13device_kernelIN5flash19enable_sm80_to_sm89INS1_16FlashAttnFwdSm80INS1_25CollectiveMainloopFwdSm80ILi8ELi1ELb1EN4cute5tupleIJNS5_1CILi128EEENS7_ILi112EEES8_EEELi128ENS_10bfloat16_tEfNS_4arch4Sm80ELb1ELb0ELb0ELb1ELb1ELb0ELb1ELb1EEENS1_21CollectiveEpilogueFwdINS6_IJS8_S8_S9_EEENS6_IJNS7_ILi1EEESH_SH_EEESB_SD_Li256ELb1ELb1ELb1ELb0EEENS1_36VarlenDynamicPersistentTileSchedulerILi128ELi112ELi256ELi256ELb1ELb1ELb0ELb1ELb1ELb1EEEEEEEEEvNT_6ParamsE:
	.zero		1608


//--------------------- .nv.constant0._ZN7cutlass13device_kernelIN5flash19enable_sm80_to_sm89INS1_16FlashAttnFwdSm80INS1_25CollectiveMainloopFwdSm80ILi8ELi1ELb1EN4cute5tupleIJNS5_1CILi128EEENS7_ILi112EEES8_EEELi128ENS_10bfloat16_tEfNS_4arch4Sm80ELb1ELb0ELb0ELb1ELb1ELb1ELb1ELb1EEENS1_21CollectiveEpilogueFwdINS6_IJS8_S8_S9_EEENS6_IJNS7_ILi1EEESH_SH_EEESB_SD_Li256ELb1ELb1ELb1ELb0EEENS1_36VarlenDynamicPersistentTileSchedulerILi128ELi112ELi256ELi256ELb1ELb1ELb0ELb1ELb1ELb1EEEEEEEEEvNT_6ParamsE --------------------------
	.section	.nv.constant0._ZN7cutlass13device_kernelIN5flash19enable_sm80_to_sm89INS1_16FlashAttnFwdSm80INS1_25CollectiveMainloopFwdSm80ILi8ELi1ELb1EN4cute5tupleIJNS5_1CILi128EEENS7_ILi112EEES8_EEELi128ENS_10bfloat16_tEfNS_4arch4Sm80ELb1ELb0ELb0ELb1ELb1ELb1ELb1ELb1EEENS1_21CollectiveEpilogueFwdINS6_IJS8_S8_S9_EEENS6_IJNS7_ILi1EEESH_SH_EEESB_SD_Li256ELb1ELb1ELb1ELb0EEENS1_36VarlenDynamicPersistentTileSchedulerILi128ELi112ELi256ELi256ELb1ELb1ELb0ELb1ELb1ELb1EEEEEEEEEvNT_6ParamsE,"a",@progbits
	.sectionflags	@""
	.align	4
.nv.constant0._ZN7cutlass13device_kernelIN5flash19enable_sm80_to_sm89INS1_16FlashAttnFwdSm80INS1_25CollectiveMainloopFwdSm80ILi8ELi1ELb1EN4cute5tupleIJNS5_1CILi128EEENS7_ILi112EEES8_EEELi128ENS_10bfloat16_tEfNS_4arch4Sm80ELb1ELb0ELb0ELb1ELb1ELb1ELb1ELb1EEENS1_21CollectiveEpilogueFwdINS6_IJS8_S8_S9_EEENS6_IJNS7_ILi1EEESH_SH_EEESB_SD_Li256ELb1ELb1ELb1ELb0EEENS1_36VarlenDynamicPersistentTileSchedulerILi128ELi112ELi256ELi256ELb1ELb1ELb0ELb1ELb1ELb1EEEEEEEEEvNT_6ParamsE:
	.zero		1608


//--------------------- SYMBOLS --------------------------

	.type		.nv.reservedSmem.offset0,@object
	.size		.nv.reservedSmem.offset0,0x4
